//
// Generated by NVIDIA NVVM Compiler
//
// Compiler Build ID: CL-36424714
// Cuda compilation tools, release 13.0, V13.0.88
// Based on NVVM 20.0.0
//

.version 9.0
.target sm_100
.address_size 64

.extern .shared .align 16 .b8 temp[];

.func _Z17device_quick_sortPiii(
	.param .b64 _Z17device_quick_sortPiii_param_0,
	.param .b32 _Z17device_quick_sortPiii_param_1,
	.param .b32 _Z17device_quick_sortPiii_param_2
)
{
	.reg .pred 	%p<5>;
	.reg .b32 	%r<20>;
	.reg .b64 	%rd<11>;

	ld.param.u64 	%rd4, [_Z17device_quick_sortPiii_param_0];
	ld.param.u32 	%r16, [_Z17device_quick_sortPiii_param_1];
	ld.param.u32 	%r12, [_Z17device_quick_sortPiii_param_2];
	cvta.to.global.u64 	%rd1, %rd4;
	setp.ge.s32 	%p1, %r16, %r12;
	@%p1 bra 	$L__BB0_7;
	mul.wide.s32 	%rd5, %r12, 4;
	add.s64 	%rd2, %rd1, %rd5;
$L__BB0_2:
	ld.global.u32 	%r2, [%rd2];
	add.s32 	%r19, %r16, -1;
	mov.u32 	%r17, %r16;
$L__BB0_3:
	mul.wide.s32 	%rd6, %r17, 4;
	add.s64 	%rd3, %rd1, %rd6;
	ld.global.u32 	%r6, [%rd3];
	setp.gt.s32 	%p2, %r6, %r2;
	@%p2 bra 	$L__BB0_5;
	add.s32 	%r7, %r19, 1;
	mul.wide.s32 	%rd7, %r19, 4;
	add.s64 	%rd8, %rd1, %rd7;
	ld.global.u32 	%r13, [%rd8+4];
	st.global.u32 	[%rd8+4], %r6;
	st.global.u32 	[%rd3], %r13;
	mov.u32 	%r19, %r7;
$L__BB0_5:
	add.s32 	%r17, %r17, 1;
	setp.lt.s32 	%p3, %r17, %r12;
	@%p3 bra 	$L__BB0_3;
	mul.wide.s32 	%rd9, %r19, 4;
	add.s64 	%rd10, %rd1, %rd9;
	ld.global.u32 	%r14, [%rd10+4];
	ld.global.u32 	%r15, [%rd2];
	st.global.u32 	[%rd10+4], %r15;
	st.global.u32 	[%rd2], %r14;
	{ // callseq 0, 0
	.param .b64 param0;
	st.param.b64 	[param0], %rd4;
	.param .b32 param1;
	st.param.b32 	[param1], %r16;
	.param .b32 param2;
	st.param.b32 	[param2], %r19;
	call.uni 
	_Z17device_quick_sortPiii, 
	(
	param0, 
	param1, 
	param2
	);
	} // callseq 0
	add.s32 	%r16, %r19, 2;
	setp.lt.s32 	%p4, %r16, %r12;
	@%p4 bra 	$L__BB0_2;
$L__BB0_7:
	ret;

}
.func _Z14device_heapifyPiii(
	.param .b64 _Z14device_heapifyPiii_param_0,
	.param .b32 _Z14device_heapifyPiii_param_1,
	.param .b32 _Z14device_heapifyPiii_param_2
)
{
	.reg .pred 	%p<6>;
	.reg .b32 	%r<20>;
	.reg .b64 	%rd<11>;

	ld.param.u64 	%rd4, [_Z14device_heapifyPiii_param_0];
	ld.param.u32 	%r8, [_Z14device_heapifyPiii_param_1];
	ld.param.u32 	%r17, [_Z14device_heapifyPiii_param_2];
	cvta.to.global.u64 	%rd1, %rd4;
	mov.u32 	%r19, %r17;
$L__BB1_1:
	shl.b32 	%r10, %r17, 1;
	or.b32  	%r2, %r10, 1;
	add.s32 	%r3, %r10, 2;
	setp.ge.s32 	%p1, %r2, %r8;
	mul.wide.s32 	%rd5, %r10, 4;
	add.s64 	%rd2, %rd1, %rd5;
	mul.wide.s32 	%rd6, %r17, 4;
	sub.s64 	%rd3, %rd2, %rd6;
	@%p1 bra 	$L__BB1_3;
	ld.global.u32 	%r11, [%rd2+4];
	ld.global.u32 	%r12, [%rd3];
	setp.gt.s32 	%p2, %r11, %r12;
	selp.b32 	%r19, %r2, %r17, %p2;
$L__BB1_3:
	setp.ge.s32 	%p3, %r3, %r8;
	@%p3 bra 	$L__BB1_5;
	ld.global.u32 	%r13, [%rd2+8];
	mul.wide.s32 	%rd7, %r19, 4;
	add.s64 	%rd8, %rd1, %rd7;
	ld.global.u32 	%r14, [%rd8];
	setp.gt.s32 	%p4, %r13, %r14;
	selp.b32 	%r19, %r3, %r19, %p4;
$L__BB1_5:
	setp.eq.s32 	%p5, %r19, %r17;
	@%p5 bra 	$L__BB1_7;
	ld.global.u32 	%r15, [%rd3];
	mul.wide.s32 	%rd9, %r19, 4;
	add.s64 	%rd10, %rd1, %rd9;
	ld.global.u32 	%r16, [%rd10];
	st.global.u32 	[%rd3], %r16;
	st.global.u32 	[%rd10], %r15;
	mov.u32 	%r17, %r19;
	bra.uni 	$L__BB1_1;
$L__BB1_7:
	ret;

}
	// .globl	_Z12merge_kernelPiii
.visible .entry _Z12merge_kernelPiii(
	.param .u64 .ptr .align 1 _Z12merge_kernelPiii_param_0,
	.param .u32 _Z12merge_kernelPiii_param_1,
	.param .u32 _Z12merge_kernelPiii_param_2
)
{
	.reg .pred 	%p<25>;
	.reg .b32 	%r<169>;
	.reg .b64 	%rd<22>;

	ld.param.u64 	%rd5, [_Z12merge_kernelPiii_param_0];
	ld.param.u32 	%r76, [_Z12merge_kernelPiii_param_1];
	ld.param.u32 	%r77, [_Z12merge_kernelPiii_param_2];
	cvta.to.global.u64 	%rd1, %rd5;
	mov.u32 	%r78, %ctaid.x;
	mov.u32 	%r79, %ntid.x;
	mov.u32 	%r80, %tid.x;
	mad.lo.s32 	%r81, %r78, %r79, %r80;
	mul.lo.s32 	%r82, %r81, %r76;
	shl.b32 	%r165, %r82, 1;
	setp.ge.s32 	%p1, %r165, %r77;
	@%p1 bra 	$L__BB2_25;
	add.s32 	%r84, %r165, %r76;
	min.s32 	%r2, %r84, %r77;
	add.s32 	%r85, %r84, %r76;
	min.s32 	%r3, %r85, %r77;
	setp.lt.s32 	%p2, %r76, 1;
	setp.ge.s32 	%p3, %r84, %r3;
	mov.b32 	%r139, 0;
	or.pred  	%p4, %p2, %p3;
	mov.u32 	%r148, %r165;
	mov.u32 	%r147, %r2;
	@%p4 bra 	$L__BB2_4;
	mov.b32 	%r146, 0;
	mov.u32 	%r147, %r2;
	mov.u32 	%r148, %r165;
$L__BB2_3:
	mul.wide.s32 	%rd6, %r148, 4;
	add.s64 	%rd7, %rd1, %rd6;
	ld.global.u32 	%r87, [%rd7];
	mul.wide.s32 	%rd8, %r147, 4;
	add.s64 	%rd9, %rd1, %rd8;
	ld.global.u32 	%r89, [%rd9];
	setp.gt.s32 	%p5, %r87, %r89;
	setp.le.s32 	%p6, %r87, %r89;
	selp.u32 	%r91, 1, 0, %p6;
	add.s32 	%r148, %r148, %r91;
	selp.u32 	%r92, 1, 0, %p5;
	add.s32 	%r147, %r147, %r92;
	min.s32 	%r93, %r87, %r89;
	add.s32 	%r139, %r146, 1;
	shl.b32 	%r94, %r146, 2;
	mov.u32 	%r95, temp;
	add.s32 	%r96, %r95, %r94;
	st.shared.u32 	[%r96], %r93;
	setp.lt.s32 	%p7, %r148, %r2;
	setp.lt.s32 	%p8, %r147, %r3;
	and.pred  	%p9, %p7, %p8;
	mov.u32 	%r146, %r139;
	@%p9 bra 	$L__BB2_3;
$L__BB2_4:
	setp.ge.s32 	%p10, %r148, %r2;
	mov.u32 	%r149, %r139;
	@%p10 bra 	$L__BB2_11;
	sub.s32 	%r98, %r2, %r148;
	and.b32  	%r7, %r98, 3;
	setp.eq.s32 	%p11, %r7, 0;
	mov.u32 	%r149, %r139;
	mov.u32 	%r144, %r148;
	@%p11 bra 	$L__BB2_8;
	shl.b32 	%r99, %r139, 2;
	mov.u32 	%r100, temp;
	add.s32 	%r141, %r100, %r99;
	neg.s32 	%r140, %r7;
	add.s32 	%r149, %r139, %r7;
	mov.u32 	%r144, %r148;
$L__BB2_7:
	.pragma "nounroll";
	mul.wide.s32 	%rd10, %r144, 4;
	add.s64 	%rd11, %rd1, %rd10;
	add.s32 	%r144, %r144, 1;
	ld.global.u32 	%r101, [%rd11];
	st.shared.u32 	[%r141], %r101;
	add.s32 	%r141, %r141, 4;
	add.s32 	%r140, %r140, 1;
	setp.ne.s32 	%p12, %r140, 0;
	@%p12 bra 	$L__BB2_7;
$L__BB2_8:
	sub.s32 	%r102, %r148, %r2;
	setp.gt.u32 	%p13, %r102, -4;
	@%p13 bra 	$L__BB2_11;
	add.s32 	%r103, %r149, %r148;
	sub.s32 	%r104, %r103, %r139;
	sub.s32 	%r156, %r104, %r2;
	add.s64 	%rd2, %rd1, 8;
	shl.b32 	%r105, %r149, 2;
	mov.u32 	%r106, temp;
	add.s32 	%r107, %r105, %r106;
	add.s32 	%r155, %r107, 8;
	add.s32 	%r108, %r139, %r2;
	sub.s32 	%r149, %r108, %r148;
$L__BB2_10:
	mul.wide.s32 	%rd12, %r144, 4;
	add.s64 	%rd13, %rd2, %rd12;
	ld.global.u32 	%r109, [%rd13+-8];
	st.shared.u32 	[%r155+-8], %r109;
	ld.global.u32 	%r110, [%rd13+-4];
	st.shared.u32 	[%r155+-4], %r110;
	ld.global.u32 	%r111, [%rd13];
	st.shared.u32 	[%r155], %r111;
	add.s32 	%r144, %r144, 4;
	ld.global.u32 	%r112, [%rd13+4];
	st.shared.u32 	[%r155+4], %r112;
	add.s32 	%r156, %r156, 4;
	add.s32 	%r155, %r155, 16;
	setp.eq.s32 	%p14, %r156, 0;
	@%p14 bra 	$L__BB2_11;
	bra.uni 	$L__BB2_10;
$L__BB2_11:
	setp.ge.s32 	%p15, %r147, %r3;
	@%p15 bra 	$L__BB2_18;
	sub.s32 	%r113, %r3, %r147;
	and.b32  	%r30, %r113, 3;
	setp.eq.s32 	%p16, %r30, 0;
	mov.u32 	%r153, %r149;
	mov.u32 	%r154, %r147;
	@%p16 bra 	$L__BB2_15;
	shl.b32 	%r114, %r149, 2;
	mov.u32 	%r115, temp;
	add.s32 	%r151, %r115, %r114;
	neg.s32 	%r150, %r30;
	add.s32 	%r153, %r149, %r30;
	mov.u32 	%r154, %r147;
$L__BB2_14:
	.pragma "nounroll";
	mul.wide.s32 	%rd14, %r154, 4;
	add.s64 	%rd15, %rd1, %rd14;
	add.s32 	%r154, %r154, 1;
	ld.global.u32 	%r116, [%rd15];
	st.shared.u32 	[%r151], %r116;
	add.s32 	%r151, %r151, 4;
	add.s32 	%r150, %r150, 1;
	setp.ne.s32 	%p17, %r150, 0;
	@%p17 bra 	$L__BB2_14;
$L__BB2_15:
	sub.s32 	%r117, %r147, %r3;
	setp.gt.u32 	%p18, %r117, -4;
	@%p18 bra 	$L__BB2_18;
	add.s32 	%r118, %r149, %r3;
	sub.s32 	%r119, %r118, %r153;
	sub.s32 	%r159, %r119, %r147;
	add.s64 	%rd3, %rd1, 8;
	shl.b32 	%r120, %r153, 2;
	mov.u32 	%r121, temp;
	add.s32 	%r122, %r120, %r121;
	add.s32 	%r158, %r122, 8;
$L__BB2_17:
	mul.wide.s32 	%rd16, %r154, 4;
	add.s64 	%rd17, %rd3, %rd16;
	ld.global.u32 	%r123, [%rd17+-8];
	st.shared.u32 	[%r158+-8], %r123;
	ld.global.u32 	%r124, [%rd17+-4];
	st.shared.u32 	[%r158+-4], %r124;
	ld.global.u32 	%r125, [%rd17];
	st.shared.u32 	[%r158], %r125;
	add.s32 	%r154, %r154, 4;
	ld.global.u32 	%r126, [%rd17+4];
	st.shared.u32 	[%r158+4], %r126;
	add.s32 	%r159, %r159, -4;
	add.s32 	%r158, %r158, 16;
	setp.eq.s32 	%p19, %r159, 0;
	@%p19 bra 	$L__BB2_18;
	bra.uni 	$L__BB2_17;
$L__BB2_18:
	setp.ge.s32 	%p20, %r165, %r3;
	@%p20 bra 	$L__BB2_25;
	sub.s32 	%r50, %r3, %r165;
	and.b32  	%r51, %r50, 3;
	sub.s32 	%r128, %r165, %r3;
	setp.gt.u32 	%p21, %r128, -4;
	mov.b32 	%r164, 0;
	@%p21 bra 	$L__BB2_22;
	and.b32  	%r164, %r50, -4;
	neg.s32 	%r162, %r164;
	add.s64 	%rd4, %rd1, 8;
	mov.u32 	%r161, temp;
$L__BB2_21:
	mul.wide.s32 	%rd18, %r165, 4;
	add.s64 	%rd19, %rd4, %rd18;
	ld.shared.v4.u32 	{%r130, %r131, %r132, %r133}, [%r161];
	st.global.u32 	[%rd19+-8], %r130;
	st.global.u32 	[%rd19+-4], %r131;
	st.global.u32 	[%rd19], %r132;
	st.global.u32 	[%rd19+4], %r133;
	add.s32 	%r165, %r165, 4;
	add.s32 	%r162, %r162, 4;
	add.s32 	%r161, %r161, 16;
	setp.ne.s32 	%p22, %r162, 0;
	@%p22 bra 	$L__BB2_21;
$L__BB2_22:
	setp.eq.s32 	%p23, %r51, 0;
	@%p23 bra 	$L__BB2_25;
	shl.b32 	%r134, %r164, 2;
	mov.u32 	%r135, temp;
	add.s32 	%r167, %r135, %r134;
	neg.s32 	%r166, %r51;
$L__BB2_24:
	.pragma "nounroll";
	mul.wide.s32 	%rd20, %r165, 4;
	add.s64 	%rd21, %rd1, %rd20;
	ld.shared.u32 	%r136, [%r167];
	st.global.u32 	[%rd21], %r136;
	add.s32 	%r165, %r165, 1;
	add.s32 	%r167, %r167, 4;
	add.s32 	%r166, %r166, 1;
	setp.ne.s32 	%p24, %r166, 0;
	@%p24 bra 	$L__BB2_24;
$L__BB2_25:
	ret;

}
	// .globl	_Z17quick_sort_kernelPii
.visible .entry _Z17quick_sort_kernelPii(
	.param .u64 .ptr .align 1 _Z17quick_sort_kernelPii_param_0,
	.param .u32 _Z17quick_sort_kernelPii_param_1
)
{
	.reg .pred 	%p<2>;
	.reg .b32 	%r<8>;
	.reg .b64 	%rd<2>;

	ld.param.u64 	%rd1, [_Z17quick_sort_kernelPii_param_0];
	ld.param.u32 	%r1, [_Z17quick_sort_kernelPii_param_1];
	mov.u32 	%r2, %ctaid.x;
	mov.u32 	%r3, %ntid.x;
	mul.lo.s32 	%r4, %r2, %r3;
	mov.u32 	%r5, %tid.x;
	neg.s32 	%r6, %r5;
	setp.ne.s32 	%p1, %r4, %r6;
	@%p1 bra 	$L__BB3_2;
	add.s32 	%r7, %r1, -1;
	{ // callseq 1, 0
	.param .b64 param0;
	st.param.b64 	[param0], %rd1;
	.param .b32 param1;
	st.param.b32 	[param1], 0;
	.param .b32 param2;
	st.param.b32 	[param2], %r7;
	call.uni 
	_Z17device_quick_sortPiii, 
	(
	param0, 
	param1, 
	param2
	);
	} // callseq 1
$L__BB3_2:
	ret;

}
	// .globl	_Z16heap_sort_kernelPii
.visible .entry _Z16heap_sort_kernelPii(
	.param .u64 .ptr .align 1 _Z16heap_sort_kernelPii_param_0,
	.param .u32 _Z16heap_sort_kernelPii_param_1
)
{
	.reg .pred 	%p<16>;
	.reg .b32 	%r<136>;
	.reg .b64 	%rd<61>;

	ld.param.u64 	%rd2, [_Z16heap_sort_kernelPii_param_0];
	ld.param.u32 	%r131, [_Z16heap_sort_kernelPii_param_1];
	cvta.to.global.u64 	%rd1, %rd2;
	mov.u32 	%r35, %tid.x;
	setp.ne.s32 	%p1, %r35, 0;
	setp.lt.s32 	%p2, %r131, 2;
	or.pred  	%p3, %p1, %p2;
	@%p3 bra 	$L__BB4_20;
	shr.u32 	%r127, %r131, 1;
	add.s32 	%r2, %r127, -1;
	and.b32  	%r3, %r127, 3;
	setp.eq.s32 	%p4, %r3, 0;
	@%p4 bra 	$L__BB4_4;
	neg.s32 	%r125, %r3;
	mov.u32 	%r126, %r2;
$L__BB4_3:
	.pragma "nounroll";
	mov.u32 	%r127, %r126;
	{ // callseq 2, 0
	.param .b64 param0;
	st.param.b64 	[param0], %rd2;
	.param .b32 param1;
	st.param.b32 	[param1], %r131;
	.param .b32 param2;
	st.param.b32 	[param2], %r127;
	call.uni 
	_Z14device_heapifyPiii, 
	(
	param0, 
	param1, 
	param2
	);
	} // callseq 2
	add.s32 	%r126, %r127, -1;
	add.s32 	%r125, %r125, 1;
	setp.ne.s32 	%p5, %r125, 0;
	@%p5 bra 	$L__BB4_3;
$L__BB4_4:
	setp.lt.u32 	%p6, %r2, 3;
	@%p6 bra 	$L__BB4_7;
	add.s32 	%r128, %r127, 4;
$L__BB4_6:
	add.s32 	%r36, %r128, -5;
	{ // callseq 3, 0
	.param .b64 param0;
	st.param.b64 	[param0], %rd2;
	.param .b32 param1;
	st.param.b32 	[param1], %r131;
	.param .b32 param2;
	st.param.b32 	[param2], %r36;
	call.uni 
	_Z14device_heapifyPiii, 
	(
	param0, 
	param1, 
	param2
	);
	} // callseq 3
	add.s32 	%r37, %r128, -6;
	{ // callseq 4, 0
	.param .b64 param0;
	st.param.b64 	[param0], %rd2;
	.param .b32 param1;
	st.param.b32 	[param1], %r131;
	.param .b32 param2;
	st.param.b32 	[param2], %r37;
	call.uni 
	_Z14device_heapifyPiii, 
	(
	param0, 
	param1, 
	param2
	);
	} // callseq 4
	add.s32 	%r38, %r128, -7;
	{ // callseq 5, 0
	.param .b64 param0;
	st.param.b64 	[param0], %rd2;
	.param .b32 param1;
	st.param.b32 	[param1], %r131;
	.param .b32 param2;
	st.param.b32 	[param2], %r38;
	call.uni 
	_Z14device_heapifyPiii, 
	(
	param0, 
	param1, 
	param2
	);
	} // callseq 5
	add.s32 	%r39, %r128, -8;
	{ // callseq 6, 0
	.param .b64 param0;
	st.param.b64 	[param0], %rd2;
	.param .b32 param1;
	st.param.b32 	[param1], %r131;
	.param .b32 param2;
	st.param.b32 	[param2], %r39;
	call.uni 
	_Z14device_heapifyPiii, 
	(
	param0, 
	param1, 
	param2
	);
	} // callseq 6
	add.s32 	%r128, %r128, -4;
	setp.gt.s32 	%p7, %r128, 4;
	@%p7 bra 	$L__BB4_6;
$L__BB4_7:
	add.s32 	%r11, %r131, -1;
	add.s32 	%r40, %r131, -2;
	and.b32  	%r12, %r11, 15;
	setp.lt.u32 	%p8, %r40, 15;
	@%p8 bra 	$L__BB4_11;
	add.s32 	%r130, %r131, -8;
	and.b32  	%r41, %r11, -16;
	neg.s32 	%r129, %r41;
$L__BB4_9:
	.pragma "nounroll";
	add.s32 	%r42, %r130, 7;
	ld.global.u32 	%r43, [%rd1];
	mul.wide.u32 	%rd3, %r42, 4;
	add.s64 	%rd4, %rd1, %rd3;
	ld.global.u32 	%r44, [%rd4];
	st.global.u32 	[%rd1], %r44;
	st.global.u32 	[%rd4], %r43;
	{ // callseq 7, 0
	.param .b64 param0;
	st.param.b64 	[param0], %rd2;
	.param .b32 param1;
	st.param.b32 	[param1], %r42;
	.param .b32 param2;
	st.param.b32 	[param2], 0;
	call.uni 
	_Z14device_heapifyPiii, 
	(
	param0, 
	param1, 
	param2
	);
	} // callseq 7
	add.s32 	%r45, %r130, 6;
	ld.global.u32 	%r46, [%rd1];
	mul.wide.u32 	%rd5, %r45, 4;
	add.s64 	%rd6, %rd1, %rd5;
	ld.global.u32 	%r47, [%rd6];
	st.global.u32 	[%rd1], %r47;
	st.global.u32 	[%rd6], %r46;
	{ // callseq 8, 0
	.param .b64 param0;
	st.param.b64 	[param0], %rd2;
	.param .b32 param1;
	st.param.b32 	[param1], %r45;
	.param .b32 param2;
	st.param.b32 	[param2], 0;
	call.uni 
	_Z14device_heapifyPiii, 
	(
	param0, 
	param1, 
	param2
	);
	} // callseq 8
	add.s32 	%r48, %r130, 5;
	ld.global.u32 	%r49, [%rd1];
	mul.wide.u32 	%rd7, %r48, 4;
	add.s64 	%rd8, %rd1, %rd7;
	ld.global.u32 	%r50, [%rd8];
	st.global.u32 	[%rd1], %r50;
	st.global.u32 	[%rd8], %r49;
	{ // callseq 9, 0
	.param .b64 param0;
	st.param.b64 	[param0], %rd2;
	.param .b32 param1;
	st.param.b32 	[param1], %r48;
	.param .b32 param2;
	st.param.b32 	[param2], 0;
	call.uni 
	_Z14device_heapifyPiii, 
	(
	param0, 
	param1, 
	param2
	);
	} // callseq 9
	add.s32 	%r51, %r130, 4;
	ld.global.u32 	%r52, [%rd1];
	mul.wide.u32 	%rd9, %r51, 4;
	add.s64 	%rd10, %rd1, %rd9;
	ld.global.u32 	%r53, [%rd10];
	st.global.u32 	[%rd1], %r53;
	st.global.u32 	[%rd10], %r52;
	{ // callseq 10, 0
	.param .b64 param0;
	st.param.b64 	[param0], %rd2;
	.param .b32 param1;
	st.param.b32 	[param1], %r51;
	.param .b32 param2;
	st.param.b32 	[param2], 0;
	call.uni 
	_Z14device_heapifyPiii, 
	(
	param0, 
	param1, 
	param2
	);
	} // callseq 10
	add.s32 	%r54, %r130, 3;
	ld.global.u32 	%r55, [%rd1];
	mul.wide.u32 	%rd11, %r54, 4;
	add.s64 	%rd12, %rd1, %rd11;
	ld.global.u32 	%r56, [%rd12];
	st.global.u32 	[%rd1], %r56;
	st.global.u32 	[%rd12], %r55;
	{ // callseq 11, 0
	.param .b64 param0;
	st.param.b64 	[param0], %rd2;
	.param .b32 param1;
	st.param.b32 	[param1], %r54;
	.param .b32 param2;
	st.param.b32 	[param2], 0;
	call.uni 
	_Z14device_heapifyPiii, 
	(
	param0, 
	param1, 
	param2
	);
	} // callseq 11
	add.s32 	%r57, %r130, 2;
	ld.global.u32 	%r58, [%rd1];
	mul.wide.u32 	%rd13, %r57, 4;
	add.s64 	%rd14, %rd1, %rd13;
	ld.global.u32 	%r59, [%rd14];
	st.global.u32 	[%rd1], %r59;
	st.global.u32 	[%rd14], %r58;
	{ // callseq 12, 0
	.param .b64 param0;
	st.param.b64 	[param0], %rd2;
	.param .b32 param1;
	st.param.b32 	[param1], %r57;
	.param .b32 param2;
	st.param.b32 	[param2], 0;
	call.uni 
	_Z14device_heapifyPiii, 
	(
	param0, 
	param1, 
	param2
	);
	} // callseq 12
	add.s32 	%r60, %r130, 1;
	ld.global.u32 	%r61, [%rd1];
	mul.wide.u32 	%rd15, %r60, 4;
	add.s64 	%rd16, %rd1, %rd15;
	ld.global.u32 	%r62, [%rd16];
	st.global.u32 	[%rd1], %r62;
	st.global.u32 	[%rd16], %r61;
	{ // callseq 13, 0
	.param .b64 param0;
	st.param.b64 	[param0], %rd2;
	.param .b32 param1;
	st.param.b32 	[param1], %r60;
	.param .b32 param2;
	st.param.b32 	[param2], 0;
	call.uni 
	_Z14device_heapifyPiii, 
	(
	param0, 
	param1, 
	param2
	);
	} // callseq 13
	add.s32 	%r63, %r130, -8;
	ld.global.u32 	%r64, [%rd1];
	mul.wide.u32 	%rd17, %r130, 4;
	add.s64 	%rd18, %rd1, %rd17;
	ld.global.u32 	%r65, [%rd18];
	st.global.u32 	[%rd1], %r65;
	st.global.u32 	[%rd18], %r64;
	{ // callseq 14, 0
	.param .b64 param0;
	st.param.b64 	[param0], %rd2;
	.param .b32 param1;
	st.param.b32 	[param1], %r130;
	.param .b32 param2;
	st.param.b32 	[param2], 0;
	call.uni 
	_Z14device_heapifyPiii, 
	(
	param0, 
	param1, 
	param2
	);
	} // callseq 14
	add.s32 	%r66, %r130, -1;
	ld.global.u32 	%r67, [%rd1];
	mul.wide.u32 	%rd19, %r66, 4;
	add.s64 	%rd20, %rd1, %rd19;
	ld.global.u32 	%r68, [%rd20];
	st.global.u32 	[%rd1], %r68;
	st.global.u32 	[%rd20], %r67;
	{ // callseq 15, 0
	.param .b64 param0;
	st.param.b64 	[param0], %rd2;
	.param .b32 param1;
	st.param.b32 	[param1], %r66;
	.param .b32 param2;
	st.param.b32 	[param2], 0;
	call.uni 
	_Z14device_heapifyPiii, 
	(
	param0, 
	param1, 
	param2
	);
	} // callseq 15
	add.s32 	%r69, %r130, -2;
	ld.global.u32 	%r70, [%rd1];
	mul.wide.u32 	%rd21, %r69, 4;
	add.s64 	%rd22, %rd1, %rd21;
	ld.global.u32 	%r71, [%rd22];
	st.global.u32 	[%rd1], %r71;
	st.global.u32 	[%rd22], %r70;
	{ // callseq 16, 0
	.param .b64 param0;
	st.param.b64 	[param0], %rd2;
	.param .b32 param1;
	st.param.b32 	[param1], %r69;
	.param .b32 param2;
	st.param.b32 	[param2], 0;
	call.uni 
	_Z14device_heapifyPiii, 
	(
	param0, 
	param1, 
	param2
	);
	} // callseq 16
	add.s32 	%r72, %r130, -3;
	ld.global.u32 	%r73, [%rd1];
	mul.wide.u32 	%rd23, %r72, 4;
	add.s64 	%rd24, %rd1, %rd23;
	ld.global.u32 	%r74, [%rd24];
	st.global.u32 	[%rd1], %r74;
	st.global.u32 	[%rd24], %r73;
	{ // callseq 17, 0
	.param .b64 param0;
	st.param.b64 	[param0], %rd2;
	.param .b32 param1;
	st.param.b32 	[param1], %r72;
	.param .b32 param2;
	st.param.b32 	[param2], 0;
	call.uni 
	_Z14device_heapifyPiii, 
	(
	param0, 
	param1, 
	param2
	);
	} // callseq 17
	add.s32 	%r75, %r130, -4;
	ld.global.u32 	%r76, [%rd1];
	mul.wide.u32 	%rd25, %r75, 4;
	add.s64 	%rd26, %rd1, %rd25;
	ld.global.u32 	%r77, [%rd26];
	st.global.u32 	[%rd1], %r77;
	st.global.u32 	[%rd26], %r76;
	{ // callseq 18, 0
	.param .b64 param0;
	st.param.b64 	[param0], %rd2;
	.param .b32 param1;
	st.param.b32 	[param1], %r75;
	.param .b32 param2;
	st.param.b32 	[param2], 0;
	call.uni 
	_Z14device_heapifyPiii, 
	(
	param0, 
	param1, 
	param2
	);
	} // callseq 18
	add.s32 	%r78, %r130, -5;
	ld.global.u32 	%r79, [%rd1];
	mul.wide.u32 	%rd27, %r78, 4;
	add.s64 	%rd28, %rd1, %rd27;
	ld.global.u32 	%r80, [%rd28];
	st.global.u32 	[%rd1], %r80;
	st.global.u32 	[%rd28], %r79;
	{ // callseq 19, 0
	.param .b64 param0;
	st.param.b64 	[param0], %rd2;
	.param .b32 param1;
	st.param.b32 	[param1], %r78;
	.param .b32 param2;
	st.param.b32 	[param2], 0;
	call.uni 
	_Z14device_heapifyPiii, 
	(
	param0, 
	param1, 
	param2
	);
	} // callseq 19
	add.s32 	%r81, %r130, -6;
	ld.global.u32 	%r82, [%rd1];
	mul.wide.u32 	%rd29, %r81, 4;
	add.s64 	%rd30, %rd1, %rd29;
	ld.global.u32 	%r83, [%rd30];
	st.global.u32 	[%rd1], %r83;
	st.global.u32 	[%rd30], %r82;
	{ // callseq 20, 0
	.param .b64 param0;
	st.param.b64 	[param0], %rd2;
	.param .b32 param1;
	st.param.b32 	[param1], %r81;
	.param .b32 param2;
	st.param.b32 	[param2], 0;
	call.uni 
	_Z14device_heapifyPiii, 
	(
	param0, 
	param1, 
	param2
	);
	} // callseq 20
	add.s32 	%r84, %r130, -7;
	ld.global.u32 	%r85, [%rd1];
	mul.wide.u32 	%rd31, %r84, 4;
	add.s64 	%rd32, %rd1, %rd31;
	ld.global.u32 	%r86, [%rd32];
	st.global.u32 	[%rd1], %r86;
	st.global.u32 	[%rd32], %r85;
	{ // callseq 21, 0
	.param .b64 param0;
	st.param.b64 	[param0], %rd2;
	.param .b32 param1;
	st.param.b32 	[param1], %r84;
	.param .b32 param2;
	st.param.b32 	[param2], 0;
	call.uni 
	_Z14device_heapifyPiii, 
	(
	param0, 
	param1, 
	param2
	);
	} // callseq 21
	ld.global.u32 	%r87, [%rd1];
	mul.wide.u32 	%rd33, %r63, 4;
	add.s64 	%rd34, %rd1, %rd33;
	ld.global.u32 	%r88, [%rd34];
	st.global.u32 	[%rd1], %r88;
	st.global.u32 	[%rd34], %r87;
	{ // callseq 22, 0
	.param .b64 param0;
	st.param.b64 	[param0], %rd2;
	.param .b32 param1;
	st.param.b32 	[param1], %r63;
	.param .b32 param2;
	st.param.b32 	[param2], 0;
	call.uni 
	_Z14device_heapifyPiii, 
	(
	param0, 
	param1, 
	param2
	);
	} // callseq 22
	add.s32 	%r130, %r130, -16;
	add.s32 	%r129, %r129, 16;
	setp.ne.s32 	%p9, %r129, 0;
	@%p9 bra 	$L__BB4_9;
	add.s32 	%r131, %r130, 8;
$L__BB4_11:
	setp.eq.s32 	%p10, %r12, 0;
	@%p10 bra 	$L__BB4_20;
	and.b32  	%r23, %r11, 7;
	setp.lt.u32 	%p11, %r12, 8;
	@%p11 bra 	$L__BB4_14;
	add.s32 	%r89, %r131, -1;
	ld.global.u32 	%r90, [%rd1];
	mul.wide.u32 	%rd35, %r89, 4;
	add.s64 	%rd36, %rd1, %rd35;
	ld.global.u32 	%r91, [%rd36];
	st.global.u32 	[%rd1], %r91;
	st.global.u32 	[%rd36], %r90;
	{ // callseq 23, 0
	.param .b64 param0;
	st.param.b64 	[param0], %rd2;
	.param .b32 param1;
	st.param.b32 	[param1], %r89;
	.param .b32 param2;
	st.param.b32 	[param2], 0;
	call.uni 
	_Z14device_heapifyPiii, 
	(
	param0, 
	param1, 
	param2
	);
	} // callseq 23
	add.s32 	%r92, %r131, -2;
	ld.global.u32 	%r93, [%rd1];
	mul.wide.u32 	%rd37, %r92, 4;
	add.s64 	%rd38, %rd1, %rd37;
	ld.global.u32 	%r94, [%rd38];
	st.global.u32 	[%rd1], %r94;
	st.global.u32 	[%rd38], %r93;
	{ // callseq 24, 0
	.param .b64 param0;
	st.param.b64 	[param0], %rd2;
	.param .b32 param1;
	st.param.b32 	[param1], %r92;
	.param .b32 param2;
	st.param.b32 	[param2], 0;
	call.uni 
	_Z14device_heapifyPiii, 
	(
	param0, 
	param1, 
	param2
	);
	} // callseq 24
	add.s32 	%r95, %r131, -3;
	ld.global.u32 	%r96, [%rd1];
	mul.wide.u32 	%rd39, %r95, 4;
	add.s64 	%rd40, %rd1, %rd39;
	ld.global.u32 	%r97, [%rd40];
	st.global.u32 	[%rd1], %r97;
	st.global.u32 	[%rd40], %r96;
	{ // callseq 25, 0
	.param .b64 param0;
	st.param.b64 	[param0], %rd2;
	.param .b32 param1;
	st.param.b32 	[param1], %r95;
	.param .b32 param2;
	st.param.b32 	[param2], 0;
	call.uni 
	_Z14device_heapifyPiii, 
	(
	param0, 
	param1, 
	param2
	);
	} // callseq 25
	add.s32 	%r98, %r131, -4;
	ld.global.u32 	%r99, [%rd1];
	mul.wide.u32 	%rd41, %r98, 4;
	add.s64 	%rd42, %rd1, %rd41;
	ld.global.u32 	%r100, [%rd42];
	st.global.u32 	[%rd1], %r100;
	st.global.u32 	[%rd42], %r99;
	{ // callseq 26, 0
	.param .b64 param0;
	st.param.b64 	[param0], %rd2;
	.param .b32 param1;
	st.param.b32 	[param1], %r98;
	.param .b32 param2;
	st.param.b32 	[param2], 0;
	call.uni 
	_Z14device_heapifyPiii, 
	(
	param0, 
	param1, 
	param2
	);
	} // callseq 26
	add.s32 	%r101, %r131, -5;
	ld.global.u32 	%r102, [%rd1];
	mul.wide.u32 	%rd43, %r101, 4;
	add.s64 	%rd44, %rd1, %rd43;
	ld.global.u32 	%r103, [%rd44];
	st.global.u32 	[%rd1], %r103;
	st.global.u32 	[%rd44], %r102;
	{ // callseq 27, 0
	.param .b64 param0;
	st.param.b64 	[param0], %rd2;
	.param .b32 param1;
	st.param.b32 	[param1], %r101;
	.param .b32 param2;
	st.param.b32 	[param2], 0;
	call.uni 
	_Z14device_heapifyPiii, 
	(
	param0, 
	param1, 
	param2
	);
	} // callseq 27
	add.s32 	%r104, %r131, -6;
	ld.global.u32 	%r105, [%rd1];
	mul.wide.u32 	%rd45, %r104, 4;
	add.s64 	%rd46, %rd1, %rd45;
	ld.global.u32 	%r106, [%rd46];
	st.global.u32 	[%rd1], %r106;
	st.global.u32 	[%rd46], %r105;
	{ // callseq 28, 0
	.param .b64 param0;
	st.param.b64 	[param0], %rd2;
	.param .b32 param1;
	st.param.b32 	[param1], %r104;
	.param .b32 param2;
	st.param.b32 	[param2], 0;
	call.uni 
	_Z14device_heapifyPiii, 
	(
	param0, 
	param1, 
	param2
	);
	} // callseq 28
	add.s32 	%r107, %r131, -7;
	ld.global.u32 	%r108, [%rd1];
	mul.wide.u32 	%rd47, %r107, 4;
	add.s64 	%rd48, %rd1, %rd47;
	ld.global.u32 	%r109, [%rd48];
	st.global.u32 	[%rd1], %r109;
	st.global.u32 	[%rd48], %r108;
	{ // callseq 29, 0
	.param .b64 param0;
	st.param.b64 	[param0], %rd2;
	.param .b32 param1;
	st.param.b32 	[param1], %r107;
	.param .b32 param2;
	st.param.b32 	[param2], 0;
	call.uni 
	_Z14device_heapifyPiii, 
	(
	param0, 
	param1, 
	param2
	);
	} // callseq 29
	add.s32 	%r131, %r131, -8;
	ld.global.u32 	%r110, [%rd1];
	mul.wide.u32 	%rd49, %r131, 4;
	add.s64 	%rd50, %rd1, %rd49;
	ld.global.u32 	%r111, [%rd50];
	st.global.u32 	[%rd1], %r111;
	st.global.u32 	[%rd50], %r110;
	{ // callseq 30, 0
	.param .b64 param0;
	st.param.b64 	[param0], %rd2;
	.param .b32 param1;
	st.param.b32 	[param1], %r131;
	.param .b32 param2;
	st.param.b32 	[param2], 0;
	call.uni 
	_Z14device_heapifyPiii, 
	(
	param0, 
	param1, 
	param2
	);
	} // callseq 30
$L__BB4_14:
	setp.eq.s32 	%p12, %r23, 0;
	@%p12 bra 	$L__BB4_20;
	and.b32  	%r26, %r11, 3;
	setp.lt.u32 	%p13, %r23, 4;
	@%p13 bra 	$L__BB4_17;
	add.s32 	%r112, %r131, -1;
	ld.global.u32 	%r113, [%rd1];
	mul.wide.u32 	%rd51, %r112, 4;
	add.s64 	%rd52, %rd1, %rd51;
	ld.global.u32 	%r114, [%rd52];
	st.global.u32 	[%rd1], %r114;
	st.global.u32 	[%rd52], %r113;
	{ // callseq 31, 0
	.param .b64 param0;
	st.param.b64 	[param0], %rd2;
	.param .b32 param1;
	st.param.b32 	[param1], %r112;
	.param .b32 param2;
	st.param.b32 	[param2], 0;
	call.uni 
	_Z14device_heapifyPiii, 
	(
	param0, 
	param1, 
	param2
	);
	} // callseq 31
	add.s32 	%r115, %r131, -2;
	ld.global.u32 	%r116, [%rd1];
	mul.wide.u32 	%rd53, %r115, 4;
	add.s64 	%rd54, %rd1, %rd53;
	ld.global.u32 	%r117, [%rd54];
	st.global.u32 	[%rd1], %r117;
	st.global.u32 	[%rd54], %r116;
	{ // callseq 32, 0
	.param .b64 param0;
	st.param.b64 	[param0], %rd2;
	.param .b32 param1;
	st.param.b32 	[param1], %r115;
	.param .b32 param2;
	st.param.b32 	[param2], 0;
	call.uni 
	_Z14device_heapifyPiii, 
	(
	param0, 
	param1, 
	param2
	);
	} // callseq 32
	add.s32 	%r118, %r131, -3;
	ld.global.u32 	%r119, [%rd1];
	mul.wide.u32 	%rd55, %r118, 4;
	add.s64 	%rd56, %rd1, %rd55;
	ld.global.u32 	%r120, [%rd56];
	st.global.u32 	[%rd1], %r120;
	st.global.u32 	[%rd56], %r119;
	{ // callseq 33, 0
	.param .b64 param0;
	st.param.b64 	[param0], %rd2;
	.param .b32 param1;
	st.param.b32 	[param1], %r118;
	.param .b32 param2;
	st.param.b32 	[param2], 0;
	call.uni 
	_Z14device_heapifyPiii, 
	(
	param0, 
	param1, 
	param2
	);
	} // callseq 33
	add.s32 	%r131, %r131, -4;
	ld.global.u32 	%r121, [%rd1];
	mul.wide.u32 	%rd57, %r131, 4;
	add.s64 	%rd58, %rd1, %rd57;
	ld.global.u32 	%r122, [%rd58];
	st.global.u32 	[%rd1], %r122;
	st.global.u32 	[%rd58], %r121;
	{ // callseq 34, 0
	.param .b64 param0;
	st.param.b64 	[param0], %rd2;
	.param .b32 param1;
	st.param.b32 	[param1], %r131;
	.param .b32 param2;
	st.param.b32 	[param2], 0;
	call.uni 
	_Z14device_heapifyPiii, 
	(
	param0, 
	param1, 
	param2
	);
	} // callseq 34
$L__BB4_17:
	setp.eq.s32 	%p14, %r26, 0;
	@%p14 bra 	$L__BB4_20;
	neg.s32 	%r134, %r26;
$L__BB4_19:
	.pragma "nounroll";
	add.s32 	%r131, %r131, -1;
	ld.global.u32 	%r123, [%rd1];
	mul.wide.u32 	%rd59, %r131, 4;
	add.s64 	%rd60, %rd1, %rd59;
	ld.global.u32 	%r124, [%rd60];
	st.global.u32 	[%rd1], %r124;
	st.global.u32 	[%rd60], %r123;
	{ // callseq 35, 0
	.param .b64 param0;
	st.param.b64 	[param0], %rd2;
	.param .b32 param1;
	st.param.b32 	[param1], %r131;
	.param .b32 param2;
	st.param.b32 	[param2], 0;
	call.uni 
	_Z14device_heapifyPiii, 
	(
	param0, 
	param1, 
	param2
	);
	} // callseq 35
	add.s32 	%r134, %r134, 1;
	setp.ne.s32 	%p15, %r134, 0;
	@%p15 bra 	$L__BB4_19;
$L__BB4_20:
	ret;

}


// ===== COMPILED SASS (sm_100) =====

	.target	sm_100

	.elftype	@"ET_EXEC"


//--------------------- .note.nv.tkinfo           --------------------------
	.section	.note.nv.tkinfo,"",@"SHT_NOTE"
	.sectionflags	@"SHF_NOTE_NV_TKINFO"
	.tkinfo
        /*0018*/ 	.word	0x00000002
        /*0030*/ 	.string	""
        /*0030*/ 	.string	"ptxas"
        /*0030*/ 	.string	"Cuda compilation tools, release 13.0, V13.0.88"
        /*0030*/ 	.string	"Build cuda_13.0.r13.0/compiler.36424714_0"
        /*0030*/ 	.string	"-arch sm_100 -m 64 "



//--------------------- .note.nv.cuinfo           --------------------------
	.section	.note.nv.cuinfo,"",@"SHT_NOTE"
	.sectionflags	@"SHF_NOTE_NV_CUINFO"
        /*0018*/ 	.short	0x0002
        /*001a*/ 	.short	0x0064
        /*001c*/ 	.short	0x0082
	.zero		2


//--------------------- .nv.info                  --------------------------
	.section	.nv.info,"",@"SHT_CUDA_INFO"
	.align	4


	//----- nvinfo : EIATTR_REGCOUNT
	.align		4
        /*0000*/ 	.byte	0x04, 0x2f
        /*0002*/ 	.short	(.L_1 - .L_0)
	.align		4
.L_0:
        /*0004*/ 	.word	index@(_Z12merge_kernelPiii)
        /*0008*/ 	.word	0x00000020


	//----- nvinfo : EIATTR_FRAME_SIZE
	.align		4
.L_1:
        /*000c*/ 	.byte	0x04, 0x11
        /*000e*/ 	.short	(.L_3 - .L_2)
	.align		4
.L_2:
        /*0010*/ 	.word	index@(_Z12merge_kernelPiii)
        /*0014*/ 	.word	0x00000000


	//----- nvinfo : EIATTR_REGCOUNT
	.align		4
.L_3:
        /*0018*/ 	.byte	0x04, 0x2f
        /*001a*/ 	.short	(.L_5 - .L_4)
	.align		4
.L_4:
        /*001c*/ 	.word	index@(_Z17quick_sort_kernelPii)
        /*0020*/ 	.word	0x0000001e


	//----- nvinfo : EIATTR_FRAME_SIZE
	.align		4
.L_5:
        /*0024*/ 	.byte	0x04, 0x11
        /*0026*/ 	.short	(.L_7 - .L_6)
	.align		4
.L_6:
        /*0028*/ 	.word	index@($_Z17quick_sort_kernelPii$_Z17device_quick_sortPiii)
        /*002c*/ 	.word	0x00000000


	//----- nvinfo : EIATTR_FRAME_SIZE
	.align		4
.L_7:
        /*0030*/ 	.byte	0x04, 0x11
        /*0032*/ 	.short	(.L_9 - .L_8)
	.align		4
.L_8:
        /*0034*/ 	.word	index@(_Z17quick_sort_kernelPii)
        /*0038*/ 	.word	0x00000000


	//----- nvinfo : EIATTR_REGCOUNT
	.align		4
.L_9:
        /*003c*/ 	.byte	0x04, 0x2f
        /*003e*/ 	.short	(.L_11 - .L_10)
	.align		4
.L_10:
        /*0040*/ 	.word	index@(_Z16heap_sort_kernelPii)
        /*0044*/ 	.word	0x00000019


	//----- nvinfo : EIATTR_FRAME_SIZE
	.align		4
.L_11:
        /*0048*/ 	.byte	0x04, 0x11
        /*004a*/ 	.short	(.L_13 - .L_12)
	.align		4
.L_12:
        /*004c*/ 	.word	index@($_Z16heap_sort_kernelPii$_Z14device_heapifyPiii)
        /*0050*/ 	.word	0x00000000


	//----- nvinfo : EIATTR_FRAME_SIZE
	.align		4
.L_13:
        /*0054*/ 	.byte	0x04, 0x11
        /*0056*/ 	.short	(.L_15 - .L_14)
	.align		4
.L_14:
        /*0058*/ 	.word	index@(_Z16heap_sort_kernelPii)
        /*005c*/ 	.word	0x00000000


	//----- nvinfo : EIATTR_MIN_STACK_SIZE
	.align		4
.L_15:
        /*0060*/ 	.byte	0x04, 0x12
        /*0062*/ 	.short	(.L_17 - .L_16)
	.align		4
.L_16:
        /*0064*/ 	.word	index@(_Z16heap_sort_kernelPii)
        /*0068*/ 	.word	0x00000000


	//----- nvinfo : EIATTR_MIN_STACK_SIZE
	.align		4
.L_17:
        /*006c*/ 	.byte	0x04, 0x12
        /*006e*/ 	.short	(.L_19 - .L_18)
	.align		4
.L_18:
        /*0070*/ 	.word	index@(_Z17quick_sort_kernelPii)
        /*0074*/ 	.word	0x00000000


	//----- nvinfo : EIATTR_MIN_STACK_SIZE
	.align		4
.L_19:
        /*0078*/ 	.byte	0x04, 0x12
        /*007a*/ 	.short	(.L_21 - .L_20)
	.align		4
.L_20:
        /*007c*/ 	.word	index@(_Z12merge_kernelPiii)
        /*0080*/ 	.word	0x00000000
.L_21:


//--------------------- .nv.compat                --------------------------
	.section	.nv.compat,"",@"SHT_CUDA_COMPAT_INFO"
	.align	4
        /*0000*/ 	.byte	0x02, 0x09, 0x00, 0x00, 0x02, 0x02, 0x01, 0x00, 0x02, 0x05, 0x05, 0x00, 0x03, 0x07, 0x01, 0x01
        /*0010*/ 	.byte	0x02, 0x03, 0x00, 0x00, 0x02, 0x06, 0x01, 0x00, 0x04, 0x0b, 0x08, 0x00, 0x09, 0x00, 0x00, 0x00
        /*0020*/ 	.byte	0x00, 0x00, 0x00, 0x00


//--------------------- .nv.info._Z16heap_sort_kernelPii --------------------------
	.section	.nv.info._Z16heap_sort_kernelPii,"",@"SHT_CUDA_INFO"
	.sectionflags	@""
	.align	4


	//----- nvinfo : EIATTR_CUDA_API_VERSION
	.align		4
        /*0000*/ 	.byte	0x04, 0x37
        /*0002*/ 	.short	(.L_23 - .L_22)
.L_22:
        /*0004*/ 	.word	0x00000082


	//----- nvinfo : EIATTR_KPARAM_INFO
	.align		4
.L_23:
        /*0008*/ 	.byte	0x04, 0x17
        /*000a*/ 	.short	(.L_25 - .L_24)
.L_24:
        /*000c*/ 	.word	0x00000000
        /*0010*/ 	.short	0x0001
        /*0012*/ 	.short	0x0008
        /*0014*/ 	.byte	0x00, 0xf0, 0x11, 0x00


	//----- nvinfo : EIATTR_KPARAM_INFO
	.align		4
.L_25:
        /*0018*/ 	.byte	0x04, 0x17
        /*001a*/ 	.short	(.L_27 - .L_26)
.L_26:
        /*001c*/ 	.word	0x00000000
        /*0020*/ 	.short	0x0000
        /*0022*/ 	.short	0x0000
        /*0024*/ 	.byte	0x00, 0xf5, 0x21, 0x00


	//----- nvinfo : EIATTR_SPARSE_MMA_MASK
	.align		4
.L_27:
        /*0028*/ 	.byte	0x03, 0x50
        /*002a*/ 	.short	0x0000


	//----- nvinfo : EIATTR_MAXREG_COUNT
	.align		4
        /*002c*/ 	.byte	0x03, 0x1b
        /*002e*/ 	.short	0x00ff


	//----- nvinfo : EIATTR_MERCURY_ISA_VERSION
	.align		4
        /*0030*/ 	.byte	0x03, 0x5f
        /*0032*/ 	.short	0x0101


	//----- nvinfo : EIATTR_VRC_CTA_INIT_COUNT
	.align		4
        /*0034*/ 	.byte	0x02, 0x4a
	.zero		1
	.zero		1


	//----- nvinfo : EIATTR_EXIT_INSTR_OFFSETS
	.align		4
        /*0038*/ 	.byte	0x04, 0x1c
        /*003a*/ 	.short	(.L_29 - .L_28)


	//   ....[0]....
.L_28:
        /*003c*/ 	.word	0x00000070


	//   ....[1]....
        /*0040*/ 	.word	0x00000e10


	//   ....[2]....
        /*0044*/ 	.word	0x000013f0


	//   ....[3]....
        /*0048*/ 	.word	0x00001710


	//   ....[4]....
        /*004c*/ 	.word	0x00001820


	//----- nvinfo : EIATTR_CRS_STACK_SIZE
	.align		4
.L_29:
        /*0050*/ 	.byte	0x04, 0x1e
        /*0052*/ 	.short	(.L_31 - .L_30)
.L_30:
        /*0054*/ 	.word	0x00000000


	//----- nvinfo : EIATTR_CBANK_PARAM_SIZE
	.align		4
.L_31:
        /*0058*/ 	.byte	0x03, 0x19
        /*005a*/ 	.short	0x000c


	//----- nvinfo : EIATTR_PARAM_CBANK
	.align		4
        /*005c*/ 	.byte	0x04, 0x0a
        /*005e*/ 	.short	(.L_33 - .L_32)
	.align		4
.L_32:
        /*0060*/ 	.word	index@(.nv.constant0._Z16heap_sort_kernelPii)
        /*0064*/ 	.short	0x0380
        /*0066*/ 	.short	0x000c


	//----- nvinfo : EIATTR_SW_WAR
	.align		4
.L_33:
        /*0068*/ 	.byte	0x04, 0x36
        /*006a*/ 	.short	(.L_35 - .L_34)
.L_34:
        /*006c*/ 	.word	0x00000008
.L_35:


//--------------------- .nv.info._Z17quick_sort_kernelPii --------------------------
	.section	.nv.info._Z17quick_sort_kernelPii,"",@"SHT_CUDA_INFO"
	.sectionflags	@""
	.align	4


	//----- nvinfo : EIATTR_CUDA_API_VERSION
	.align		4
        /*0000*/ 	.byte	0x04, 0x37
        /*0002*/ 	.short	(.L_37 - .L_36)
.L_36:
        /*0004*/ 	.word	0x00000082


	//----- nvinfo : EIATTR_KPARAM_INFO
	.align		4
.L_37:
        /*0008*/ 	.byte	0x04, 0x17
        /*000a*/ 	.short	(.L_39 - .L_38)
.L_38:
        /*000c*/ 	.word	0x00000000
        /*0010*/ 	.short	0x0001
        /*0012*/ 	.short	0x0008
        /*0014*/ 	.byte	0x00, 0xf0, 0x11, 0x00


	//----- nvinfo : EIATTR_KPARAM_INFO
	.align		4
.L_39:
        /*0018*/ 	.byte	0x04, 0x17
        /*001a*/ 	.short	(.L_41 - .L_40)
.L_40:
        /*001c*/ 	.word	0x00000000
        /*0020*/ 	.short	0x0000
        /*0022*/ 	.short	0x0000
        /*0024*/ 	.byte	0x00, 0xf5, 0x21, 0x00


	//----- nvinfo : EIATTR_SPARSE_MMA_MASK
	.align		4
.L_41:
        /*0028*/ 	.byte	0x03, 0x50
        /*002a*/ 	.short	0x0000


	//----- nvinfo : EIATTR_MAXREG_COUNT
	.align		4
        /*002c*/ 	.byte	0x03, 0x1b
        /*002e*/ 	.short	0x00ff


	//----- nvinfo : EIATTR_MERCURY_ISA_VERSION
	.align		4
        /*0030*/ 	.byte	0x03, 0x5f
        /*0032*/ 	.short	0x0101


	//----- nvinfo : EIATTR_VRC_CTA_INIT_COUNT
	.align		4
        /*0034*/ 	.byte	0x02, 0x4a
	.zero		1
	.zero		1


	//----- nvinfo : EIATTR_EXIT_INSTR_OFFSETS
	.align		4
        /*0038*/ 	.byte	0x04, 0x1c
        /*003a*/ 	.short	(.L_43 - .L_42)


	//   ....[0]....
.L_42:
        /*003c*/ 	.word	0x00000070


	//   ....[1]....
        /*0040*/ 	.word	0x00000120


	//----- nvinfo : EIATTR_CRS_STACK_SIZE
	.align		4
.L_43:
        /*0044*/ 	.byte	0x04, 0x1e
        /*0046*/ 	.short	(.L_45 - .L_44)
.L_44:
        /*0048*/ 	.word	0x00000000


	//----- nvinfo : EIATTR_CBANK_PARAM_SIZE
	.align		4
.L_45:
        /*004c*/ 	.byte	0x03, 0x19
        /*004e*/ 	.short	0x000c


	//----- nvinfo : EIATTR_PARAM_CBANK
	.align		4
        /*0050*/ 	.byte	0x04, 0x0a
        /*0052*/ 	.short	(.L_47 - .L_46)
	.align		4
.L_46:
        /*0054*/ 	.word	index@(.nv.constant0._Z17quick_sort_kernelPii)
        /*0058*/ 	.short	0x0380
        /*005a*/ 	.short	0x000c


	//----- nvinfo : EIATTR_SW_WAR
	.align		4
.L_47:
        /*005c*/ 	.byte	0x04, 0x36
        /*005e*/ 	.short	(.L_49 - .L_48)
.L_48:
        /*0060*/ 	.word	0x00000008
.L_49:


//--------------------- .nv.info._Z12merge_kernelPiii --------------------------
	.section	.nv.info._Z12merge_kernelPiii,"",@"SHT_CUDA_INFO"
	.sectionflags	@""
	.align	4


	//----- nvinfo : EIATTR_CUDA_API_VERSION
	.align		4
        /*0000*/ 	.byte	0x04, 0x37
        /*0002*/ 	.short	(.L_51 - .L_50)
.L_50:
        /*0004*/ 	.word	0x00000082


	//----- nvinfo : EIATTR_KPARAM_INFO
	.align		4
.L_51:
        /*0008*/ 	.byte	0x04, 0x17
        /*000a*/ 	.short	(.L_53 - .L_52)
.L_52:
        /*000c*/ 	.word	0x00000000
        /*0010*/ 	.short	0x0002
        /*0012*/ 	.short	0x000c
        /*0014*/ 	.byte	0x00, 0xf0, 0x11, 0x00


	//----- nvinfo : EIATTR_KPARAM_INFO
	.align		4
.L_53:
        /*0018*/ 	.byte	0x04, 0x17
        /*001a*/ 	.short	(.L_55 - .L_54)
.L_54:
        /*001c*/ 	.word	0x00000000
        /*0020*/ 	.short	0x0001
        /*0022*/ 	.short	0x0008
        /*0024*/ 	.byte	0x00, 0xf0, 0x11, 0x00


	//----- nvinfo : EIATTR_KPARAM_INFO
	.align		4
.L_55:
        /*0028*/ 	.byte	0x04, 0x17
        /*002a*/ 	.short	(.L_57 - .L_56)
.L_56:
        /*002c*/ 	.word	0x00000000
        /*0030*/ 	.short	0x0000
        /*0032*/ 	.short	0x0000
        /*0034*/ 	.byte	0x00, 0xf5, 0x21, 0x00


	//----- nvinfo : EIATTR_SPARSE_MMA_MASK
	.align		4
.L_57:
        /*0038*/ 	.byte	0x03, 0x50
        /*003a*/ 	.short	0x0000


	//----- nvinfo : EIATTR_MAXREG_COUNT
	.align		4
        /*003c*/ 	.byte	0x03, 0x1b
        /*003e*/ 	.short	0x00ff


	//----- nvinfo : EIATTR_MERCURY_ISA_VERSION
	.align		4
        /*0040*/ 	.byte	0x03, 0x5f
        /*0042*/ 	.short	0x0101


	//----- nvinfo : EIATTR_VRC_CTA_INIT_COUNT
	.align		4
        /*0044*/ 	.byte	0x02, 0x4a
	.zero		1
	.zero		1


	//----- nvinfo : EIATTR_EXIT_INSTR_OFFSETS
	.align		4
        /*0048*/ 	.byte	0x04, 0x1c
        /*004a*/ 	.short	(.L_59 - .L_58)


	//   ....[0]....
.L_58:
        /*004c*/ 	.word	0x00000090


	//   ....[1]....
        /*0050*/ 	.word	0x00000a00


	//   ....[2]....
        /*0054*/ 	.word	0x00001050


	//   ....[3]....
        /*0058*/ 	.word	0x00001140


	//----- nvinfo : EIATTR_CRS_STACK_SIZE
	.align		4
.L_59:
        /*005c*/ 	.byte	0x04, 0x1e
        /*005e*/ 	.short	(.L_61 - .L_60)
.L_60:
        /*0060*/ 	.word	0x00000000


	//----- nvinfo : EIATTR_CBANK_PARAM_SIZE
	.align		4
.L_61:
        /*0064*/ 	.byte	0x03, 0x19
        /*0066*/ 	.short	0x0010


	//----- nvinfo : EIATTR_PARAM_CBANK
	.align		4
        /*0068*/ 	.byte	0x04, 0x0a
        /*006a*/ 	.short	(.L_63 - .L_62)
	.align		4
.L_62:
        /*006c*/ 	.word	index@(.nv.constant0._Z12merge_kernelPiii)
        /*0070*/ 	.short	0x0380
        /*0072*/ 	.short	0x0010


	//----- nvinfo : EIATTR_SW_WAR
	.align		4
.L_63:
        /*0074*/ 	.byte	0x04, 0x36
        /*0076*/ 	.short	(.L_65 - .L_64)
.L_64:
        /*0078*/ 	.word	0x00000008
.L_65:


//--------------------- .nv.callgraph             --------------------------
	.section	.nv.callgraph,"",@"SHT_CUDA_CALLGRAPH"
	.align	4
	.sectionentsize	8
	.align		4
        /*0000*/ 	.word	0x00000000
	.align		4
        /*0004*/ 	.word	0xffffffff
	.align		4
        /*0008*/ 	.word	0x00000000
	.align		4
        /*000c*/ 	.word	0xfffffffe
	.align		4
        /*0010*/ 	.word	0x00000000
	.align		4
        /*0014*/ 	.word	0xfffffffd
	.align		4
        /*0018*/ 	.word	0x00000000
	.align		4
        /*001c*/ 	.word	0xfffffffc


//--------------------- .text._Z16heap_sort_kernelPii --------------------------
	.section	.text._Z16heap_sort_kernelPii,"ax",@progbits
	.align	128
        .global         _Z16heap_sort_kernelPii
        .type           _Z16heap_sort_kernelPii,@function
        .size           _Z16heap_sort_kernelPii,(.L_x_45 - _Z16heap_sort_kernelPii)
        .other          _Z16heap_sort_kernelPii,@"STO_CUDA_ENTRY STV_DEFAULT"
_Z16heap_sort_kernelPii:
.text._Z16heap_sort_kernelPii:
[----:B------:R-:W-:Y:S01]  /*0000*/  LDC R1, c[0x0][0x37c] ;  /* 0x0000df00ff017b82 */ /* 0x000fe20000000800 */
[----:B------:R-:W0:Y:S07]  /*0010*/  S2R R0, SR_TID.X ;  /* 0x0000000000007919 */ /* 0x000e2e0000002100 */
[----:B------:R-:W1:Y:S01]  /*0020*/  LDC R7, c[0x0][0x388] ;  /* 0x0000e200ff077b82 */ /* 0x000e620000000800 */
[----:B------:R-:W2:Y:S02]  /*0030*/  LDCU UR4, c[0x0][0x388] ;  /* 0x00007100ff0477ac */ /* 0x000ea40008000800 */
[----:B--2---:R-:W-:Y:S01]  /*0040*/  IMAD.U32 R17, RZ, RZ, UR4 ;  /* 0x00000004ff117e24 */ /* 0x004fe2000f8e00ff */
[----:B-1----:R-:W-:-:S04]  /*0050*/  ISETP.GE.AND P0, PT, R7, 0x2, PT ;  /* 0x000000020700780c */ /* 0x002fc80003f06270 */
[----:B0-----:R-:W-:-:S13]  /*0060*/  ISETP.NE.OR P0, PT, R0, RZ, !P0 ;  /* 0x000000ff0000720c */ /* 0x001fda0004705670 */
[----:B------:R-:W-:Y:S05]  /*0070*/  @P0 EXIT ;  /* 0x000000000000094d */ /* 0x000fea0003800000 */
[----:B------:R-:W-:Y:S01]  /*0080*/  SHF.R.U32.HI R7, RZ, 0x1, R7 ;  /* 0x00000001ff077819 */ /* 0x000fe20000011607 */
[----:B------:R-:W0:Y:S03]  /*0090*/  LDCU.64 UR8, c[0x0][0x380] ;  /* 0x00007000ff0877ac */ /* 0x000e260008000a00 */
[C---:B------:R-:W-:Y:S01]  /*00a0*/  LOP3.LUT P0, R12, R7.reuse, 0x3, RZ, 0xc0, !PT ;  /* 0x00000003070c7812 */ /* 0x040fe2000780c0ff */
[----:B------:R-:W-:-:S12]  /*00b0*/  VIADD R6, R7, 0xffffffff ;  /* 0xffffffff07067836 */ /* 0x000fd80000000000 */
[----:B------:R-:W-:Y:S05]  /*00c0*/  @!P0 BRA `(.L_x_0) ;  /* 0x0000000000308947 */ /* 0x000fea0003800000 */
[----:B------:R-:W-:Y:S01]  /*00d0*/  IADD3 R12, PT, PT, -R12, RZ, RZ ;  /* 0x000000ff0c0c7210 */ /* 0x000fe20007ffe1ff */
[----:B------:R-:W-:-:S07]  /*00e0*/  IMAD.MOV.U32 R0, RZ, RZ, R6 ;  /* 0x000000ffff007224 */ /* 0x000fce00078e0006 */
.L_x_1:
[----:B------:R-:W1:Y:S01]  /*00f0*/  LDCU UR4, c[0x0][0x388] ;  /* 0x00007100ff0477ac */ /* 0x000e620008000800 */
[----:B------:R-:W-:Y:S01]  /*0100*/  VIADD R12, R12, 0x1 ;  /* 0x000000010c0c7836 */ /* 0x000fe20000000000 */
[----:B------:R-:W-:Y:S01]  /*0110*/  MOV R13, R0 ;  /* 0x00000000000d7202 */ /* 0x000fe20000000f00 */
[----:B------:R-:W-:Y:S01]  /*0120*/  IMAD.MOV.U32 R7, RZ, RZ, R0 ;  /* 0x000000ffff077224 */ /* 0x000fe200078e0000 */
[----:B------:R-:W-:Y:S02]  /*0130*/  MOV R0, 0x170 ;  /* 0x0000017000007802 */ /* 0x000fe40000000f00 */
[----:B------:R-:W-:Y:S01]  /*0140*/  ISETP.NE.AND P1, PT, R12, RZ, PT ;  /* 0x000000ff0c00720c */ /* 0x000fe20003f25270 */
[----:B-1----:R-:W-:-:S12]  /*0150*/  IMAD.U32 R15, RZ, RZ, UR4 ;  /* 0x00000004ff0f7e24 */ /* 0x002fd8000f8e00ff */
[----:B0-----:R-:W-:Y:S05]  /*0160*/  CALL.REL.NOINC `($_Z16heap_sort_kernelPii$_Z14device_heapifyPiii) ;  /* 0x0000001400b07944 */ /* 0x001fea0003c00000 */
[----:B------:R-:W-:Y:S01]  /*0170*/  IADD3 R0, PT, PT, R7, -0x1, RZ ;  /* 0xffffffff07007810 */ /* 0x000fe20007ffe0ff */
[----:B------:R-:W-:Y:S06]  /*0180*/  @P1 BRA `(.L_x_1) ;  /* 0xfffffffc00d81947 */ /* 0x000fec000383ffff */
.L_x_0:
[----:B------:R-:W-:-:S13]  /*0190*/  ISETP.GE.U32.AND P0, PT, R6, 0x3, PT ;  /* 0x000000030600780c */ /* 0x000fda0003f06070 */
[----:B------:R-:W-:Y:S05]  /*01a0*/  @!P0 BRA `(.L_x_2) ;  /* 0x0000000000508947 */ /* 0x000fea0003800000 */
[----:B------:R-:W-:-:S07]  /*01b0*/  VIADD R7, R7, 0x4 ;  /* 0x0000000407077836 */ /* 0x000fce0000000000 */
.L_x_3:
[----:B------:R-:W1:Y:S01]  /*01c0*/  LDC R15, c[0x0][0x388] ;  /* 0x0000e200ff0f7b82 */ /* 0x000e620000000800 */
[----:B------:R-:W-:Y:S01]  /*01d0*/  VIADD R13, R7, 0xfffffffb ;  /* 0xfffffffb070d7836 */ /* 0x000fe20000000000 */
[----:B------:R-:W-:-:S07]  /*01e0*/  MOV R0, 0x200 ;  /* 0x0000020000007802 */ /* 0x000fce0000000f00 */
[----:B01----:R-:W-:Y:S05]  /*01f0*/  CALL.REL.NOINC `($_Z16heap_sort_kernelPii$_Z14device_heapifyPiii) ;  /* 0x00000014008c7944 */ /* 0x003fea0003c00000 */
[----:B------:R-:W0:Y:S01]  /*0200*/  LDC R15, c[0x0][0x388] ;  /* 0x0000e200ff0f7b82 */ /* 0x000e220000000800 */
[----:B------:R-:W-:Y:S02]  /*0210*/  IADD3 R13, PT, PT, R7, -0x6, RZ ;  /* 0xfffffffa070d7810 */ /* 0x000fe40007ffe0ff */
[----:B------:R-:W-:-:S07]  /*0220*/  MOV R0, 0x240 ;  /* 0x0000024000007802 */ /* 0x000fce0000000f00 */
[----:B0-----:R-:W-:Y:S05]  /*0230*/  CALL.REL.NOINC `($_Z16heap_sort_kernelPii$_Z14device_heapifyPiii) ;  /* 0x00000014007c7944 */ /* 0x001fea0003c00000 */
[----:B------:R-:W0:Y:S01]  /*0240*/  LDC R15, c[0x0][0x388] ;  /* 0x0000e200ff0f7b82 */ /* 0x000e220000000800 */
[----:B------:R-:W-:Y:S01]  /*0250*/  VIADD R13, R7, 0xfffffff9 ;  /* 0xfffffff9070d7836 */ /* 0x000fe20000000000 */
[----:B------:R-:W-:-:S07]  /*0260*/  MOV R0, 0x280 ;  /* 0x0000028000007802 */ /* 0x000fce0000000f00 */
[----:B0-----:R-:W-:Y:S05]  /*0270*/  CALL.REL.NOINC `($_Z16heap_sort_kernelPii$_Z14device_heapifyPiii) ;  /* 0x00000014006c7944 */ /* 0x001fea0003c00000 */
[----:B------:R-:W0:Y:S01]  /*0280*/  LDC R15, c[0x0][0x388] ;  /* 0x0000e200ff0f7b82 */ /* 0x000e220000000800 */
[----:B------:R-:W-:Y:S01]  /*0290*/  VIADD R13, R7, 0xfffffff8 ;  /* 0xfffffff8070d7836 */ /* 0x000fe20000000000 */
[----:B------:R-:W-:-:S07]  /*02a0*/  MOV R0, 0x2c0 ;  /* 0x000002c000007802 */ /* 0x000fce0000000f00 */
[----:B0-----:R-:W-:Y:S05]  /*02b0*/  CALL.REL.NOINC `($_Z16heap_sort_kernelPii$_Z14device_heapifyPiii) ;  /* 0x00000014005c7944 */ /* 0x001fea0003c00000 */
[----:B------:R-:W-:-:S04]  /*02c0*/  IADD3 R7, PT, PT, R7, -0x4, RZ ;  /* 0xfffffffc07077810 */ /* 0x000fc80007ffe0ff */
[----:B------:R-:W-:-:S13]  /*02d0*/  ISETP.GT.AND P0, PT, R7, 0x4, PT ;  /* 0x000000040700780c */ /* 0x000fda0003f04270 */
[----:B------:R-:W-:Y:S05]  /*02e0*/  @P0 BRA `(.L_x_3) ;  /* 0xfffffffc00b40947 */ /* 0x000fea000383ffff */
.L_x_2:
[----:B------:R-:W1:Y:S01]  /*02f0*/  LDC R0, c[0x0][0x388] ;  /* 0x0000e200ff007b82 */ /* 0x000e620000000800 */
[----:B------:R-:W2:Y:S01]  /*0300*/  LDCU.64 UR6, c[0x0][0x358] ;  /* 0x00006b00ff0677ac */ /* 0x000ea20008000a00 */
[C---:B-1----:R-:W-:Y:S02]  /*0310*/  VIADD R2, R0.reuse, 0xfffffffe ;  /* 0xfffffffe00027836 */ /* 0x042fe40000000000 */
[----:B------:R-:W-:-:S03]  /*0320*/  VIADD R12, R0, 0xffffffff ;  /* 0xffffffff000c7836 */ /* 0x000fc60000000000 */
[----:B------:R-:W-:Y:S02]  /*0330*/  ISETP.GE.U32.AND P0, PT, R2, 0xf, PT ;  /* 0x0000000f0200780c */ /* 0x000fe40003f06070 */
[----:B------:R-:W-:-:S11]  /*0340*/  LOP3.LUT R22, R12, 0xf, RZ, 0xc0, !PT ;  /* 0x0000000f0c167812 */ /* 0x000fd600078ec0ff */
[----:B--2---:R-:W-:Y:S05]  /*0350*/  @!P0 BRA `(.L_x_4) ;  /* 0x0000000800a88947 */ /* 0x004fea0003800000 */
[----:B------:R-:W1:Y:S01]  /*0360*/  LDC.64 R6, c[0x0][0x380] ;  /* 0x0000e000ff067b82 */ /* 0x000e620000000a00 */
[----:B------:R-:W-:Y:S02]  /*0370*/  LOP3.LUT R14, R12, 0xfffffff0, RZ, 0xc0, !PT ;  /* 0xfffffff00c0e7812 */ /* 0x000fe400078ec0ff */
[----:B------:R-:W-:-:S03]  /*0380*/  IADD3 R17, PT, PT, R0, -0x8, RZ ;  /* 0xfffffff800117810 */ /* 0x000fc60007ffe0ff */
[----:B------:R-:W-:-:S07]  /*0390*/  IMAD.MOV R14, RZ, RZ, -R14 ;  /* 0x000000ffff0e7224 */ /* 0x000fce00078e0a0e */
.L_x_5:
[----:B------:R-:W2:Y:S01]  /*03a0*/  LDC.64 R2, c[0x0][0x380] ;  /* 0x0000e000ff027b82 */ /* 0x000ea20000000a00 */
[----:B------:R-:W-:-:S04]  /*03b0*/  VIADD R15, R17, 0x7 ;  /* 0x00000007110f7836 */ /* 0x000fc80000000000 */
[----:B-1----:R-:W-:-:S05]  /*03c0*/  IMAD.WIDE.U32 R4, R15, 0x4, R6 ;  /* 0x000000040f047825 */ /* 0x002fca00078e0006 */
[----:B------:R-:W3:Y:S04]  /*03d0*/  LDG.E R11, desc[UR6][R4.64] ;  /* 0x00000006040b7981 */ /* 0x000ee8000c1e1900 */
[----:B--2---:R-:W2:Y:S01]  /*03e0*/  LDG.E R9, desc[UR6][R2.64] ;  /* 0x0000000602097981 */ /* 0x004ea2000c1e1900 */
[----:B------:R-:W-:Y:S01]  /*03f0*/  IADD3 R14, PT, PT, R14, 0x10, RZ ;  /* 0x000000100e0e7810 */ /* 0x000fe20007ffe0ff */
[----:B------:R-:W-:Y:S01]  /*0400*/  IMAD.MOV.U32 R13, RZ, RZ, RZ ;  /* 0x000000ffff0d7224 */ /* 0x000fe200078e00ff */
[----:B------:R-:W-:Y:S02]  /*0410*/  MOV R0, 0x460 ;  /* 0x0000046000007802 */ /* 0x000fe40000000f00 */
[----:B------:R-:W-:Y:S01]  /*0420*/  ISETP.NE.AND P1, PT, R14, RZ, PT ;  /* 0x000000ff0e00720c */ /* 0x000fe20003f25270 */
[----:B---3--:R1:W-:Y:S04]  /*0430*/  STG.E desc[UR6][R2.64], R11 ;  /* 0x0000000b02007986 */ /* 0x0083e8000c101906 */
[----:B--2---:R1:W-:Y:S08]  /*0440*/  STG.E desc[UR6][R4.64], R9 ;  /* 0x0000000904007986 */ /* 0x0043f0000c101906 */
[----:B01----:R-:W-:Y:S05]  /*0450*/  CALL.REL.NOINC `($_Z16heap_sort_kernelPii$_Z14device_heapifyPiii) ;  /* 0x0000001000f47944 */ /* 0x003fea0003c00000 */
[----:B------:R-:W0:Y:S01]  /*0460*/  LDC.64 R4, c[0x0][0x380] ;  /* 0x0000e000ff047b82 */ /* 0x000e220000000a00 */
[----:B------:R-:W-:-:S04]  /*0470*/  VIADD R15, R17, 0x6 ;  /* 0x00000006110f7836 */ /* 0x000fc80000000000 */
[----:B------:R-:W-:-:S05]  /*0480*/  IMAD.WIDE.U32 R2, R15, 0x4, R6 ;  /* 0x000000040f027825 */ /* 0x000fca00078e0006 */
[----:B------:R-:W2:Y:S04]  /*0490*/  LDG.E R11, desc[UR6][R2.64] ;  /* 0x00000006020b7981 */ /* 0x000ea8000c1e1900 */
[----:B0-----:R-:W3:Y:S01]  /*04a0*/  LDG.E R9, desc[UR6][R4.64] ;  /* 0x0000000604097981 */ /* 0x001ee2000c1e1900 */
[----:B------:R-:W-:Y:S01]  /*04b0*/  HFMA2 R13, -RZ, RZ, 0, 0 ;  /* 0x00000000ff0d7431 */ /* 0x000fe200000001ff */
[----:B------:R-:W-:Y:S02]  /*04c0*/  MOV R0, 0x500 ;  /* 0x0000050000007802 */ /* 0x000fe40000000f00 */
[----:B--2---:R0:W-:Y:S04]  /*04d0*/  STG.E desc[UR6][R4.64], R11 ;  /* 0x0000000b04007986 */ /* 0x0041e8000c101906 */
[----:B---3--:R0:W-:Y:S02]  /*04e0*/  STG.E desc[UR6][R2.64], R9 ;  /* 0x0000000902007986 */ /* 0x0081e4000c101906 */
[----:B0-----:R-:W-:Y:S05]  /*04f0*/  CALL.REL.NOINC `($_Z16heap_sort_kernelPii$_Z14device_heapifyPiii) ;  /* 0x0000001000cc7944 */ /* 0x001fea0003c00000 */
[----:B------:R-:W0:Y:S01]  /*0500*/  LDC.64 R4, c[0x0][0x380] ;  /* 0x0000e000ff047b82 */ /* 0x000e220000000a00 */
[----:B------:R-:W-:-:S04]  /*0510*/  VIADD R15, R17, 0x5 ;  /* 0x00000005110f7836 */ /* 0x000fc80000000000 */
[----:B------:R-:W-:-:S05]  /*0520*/  IMAD.WIDE.U32 R2, R15, 0x4, R6 ;  /* 0x000000040f027825 */ /* 0x000fca00078e0006 */
[----:B------:R-:W2:Y:S04]  /*0530*/  LDG.E R11, desc[UR6][R2.64] ;  /* 0x00000006020b7981 */ /* 0x000ea8000c1e1900 */
[----:B0-----:R-:W3:Y:S01]  /*0540*/  LDG.E R9, desc[UR6][R4.64] ;  /* 0x0000000604097981 */ /* 0x001ee2000c1e1900 */
[----:B------:R-:W-:Y:S01]  /*0550*/  IMAD.MOV.U32 R13, RZ, RZ, RZ ;  /* 0x000000ffff0d7224 */ /* 0x000fe200078e00ff */
[----:B------:R-:W-:Y:S02]  /*0560*/  MOV R0, 0x5a0 ;  /* 0x000005a000007802 */ /* 0x000fe40000000f00 */
[----:B--2---:R0:W-:Y:S04]  /*0570*/  STG.E desc[UR6][R4.64], R11 ;  /* 0x0000000b04007986 */ /* 0x0041e8000c101906 */
[----:B---3--:R0:W-:Y:S02]  /*0580*/  STG.E desc[UR6][R2.64], R9 ;  /* 0x0000000902007986 */ /* 0x0081e4000c101906 */
[----:B0-----:R-:W-:Y:S05]  /*0590*/  CALL.REL.NOINC `($_Z16heap_sort_kernelPii$_Z14device_heapifyPiii) ;  /* 0x0000001000a47944 */ /* 0x001fea0003c00000 */
[----:B------:R-:W0:Y:S01]  /*05a0*/  LDC.64 R4, c[0x0][0x380] ;  /* 0x0000e000ff047b82 */ /* 0x000e220000000a00 */
[----:B------:R-:W-:-:S05]  /*05b0*/  IADD3 R15, PT, PT, R17, 0x4, RZ ;  /* 0x00000004110f7810 */ /* 0x000fca0007ffe0ff */
        /* <DEDUP_REMOVED lines=39> */
[----:B------:R-:W-:-:S05]  /*0830*/  IMAD.WIDE.U32 R2, R17, 0x4, R6 ;  /* 0x0000000411027825 */ /* 0x000fca00078e0006 */
[----:B------:R-:W2:Y:S04]  /*0840*/  LDG.E R11, desc[UR6][R2.64] ;  /* 0x00000006020b7981 */ /* 0x000ea8000c1e1900 */
[----:B0-----:R-:W3:Y:S01]  /*0850*/  LDG.E R9, desc[UR6][R4.64] ;  /* 0x0000000604097981 */ /* 0x001ee2000c1e1900 */
[----:B------:R-:W-:Y:S01]  /*0860*/  VIADD R19, R17, 0xfffffff8 ;  /* 0xfffffff811137836 */ /* 0x000fe20000000000 */
[----:B------:R-:W-:Y:S01]  /*0870*/  MOV R15, R17 ;  /* 0x00000011000f7202 */ /* 0x000fe20000000f00 */
[----:B------:R-:W-:Y:S01]  /*0880*/  IMAD.MOV.U32 R13, RZ, RZ, RZ ;  /* 0x000000ffff0d7224 */ /* 0x000fe200078e00ff */
[----:B------:R-:W-:Y:S01]  /*0890*/  MOV R0, 0x8d0 ;  /* 0x000008d000007802 */ /* 0x000fe20000000f00 */
        /* <DEDUP_REMOVED lines=24> */
[----:B------:R-:W-:-:S05]  /*0a20*/  IADD3 R15, PT, PT, R17, -0x3, RZ ;  /* 0xfffffffd110f7810 */ /* 0x000fca0007ffe0ff */
        /* <DEDUP_REMOVED lines=52> */
[----:B------:R-:W-:Y:S01]  /*0d70*/  IMAD.MOV.U32 R15, RZ, RZ, R19 ;  /* 0x000000ffff0f7224 */ /* 0x000fe200078e0013 */
[----:B------:R-:W-:Y:S01]  /*0d80*/  MOV R0, 0xdd0 ;  /* 0x00000dd000007802 */ /* 0x000fe20000000f00 */
[----:B------:R-:W-:Y:S01]  /*0d90*/  IMAD.MOV.U32 R13, RZ, RZ, RZ ;  /* 0x000000ffff0d7224 */ /* 0x000fe200078e00ff */
[----:B--2---:R0:W-:Y:S04]  /*0da0*/  STG.E desc[UR6][R4.64], R11 ;  /* 0x0000000b04007986 */ /* 0x0041e8000c101906 */
[----:B---3--:R0:W-:Y:S02]  /*0db0*/  STG.E desc[UR6][R2.64], R9 ;  /* 0x0000000902007986 */ /* 0x0081e4000c101906 */
[----:B0-----:R-:W-:Y:S05]  /*0dc0*/  CALL.REL.NOINC `($_Z16heap_sort_kernelPii$_Z14device_heapifyPiii) ;  /* 0x0000000800987944 */ /* 0x001fea0003c00000 */
[----:B------:R-:W-:Y:S01]  /*0dd0*/  IADD3 R17, PT, PT, R17, -0x10, RZ ;  /* 0xfffffff011117810 */ /* 0x000fe20007ffe0ff */
[----:B------:R-:W-:Y:S06]  /*0de0*/  @P1 BRA `(.L_x_5) ;  /* 0xfffffff4006c1947 */ /* 0x000fec000383ffff */
[----:B------:R-:W-:-:S07]  /*0df0*/  VIADD R17, R17, 0x8 ;  /* 0x0000000811117836 */ /* 0x000fce0000000000 */
.L_x_4:
[----:B------:R-:W-:-:S13]  /*0e00*/  ISETP.NE.AND P0, PT, R22, RZ, PT ;  /* 0x000000ff1600720c */ /* 0x000fda0003f05270 */
[----:B0-----:R-:W-:Y:S05]  /*0e10*/  @!P0 EXIT ;  /* 0x000000000000894d */ /* 0x001fea0003800000 */
[----:B------:R-:W-:Y:S02]  /*0e20*/  ISETP.GE.U32.AND P0, PT, R22, 0x8, PT ;  /* 0x000000081600780c */ /* 0x000fe40003f06070 */
[----:B------:R-:W-:-:S11]  /*0e30*/  LOP3.LUT R6, R12, 0x7, RZ, 0xc0, !PT ;  /* 0x000000070c067812 */ /* 0x000fd600078ec0ff */
[----:B------:R-:W-:Y:S05]  /*0e40*/  @!P0 BRA `(.L_x_6) ;  /* 0x0000000400648947 */ /* 0x000fea0003800000 */
[----:B------:R-:W0:Y:S01]  /*0e50*/  LDC.64 R2, c[0x0][0x380] ;  /* 0x0000e000ff027b82 */ /* 0x000e220000000a00 */
[----:B------:R-:W-:-:S07]  /*0e60*/  VIADD R15, R17, 0xffffffff ;  /* 0xffffffff110f7836 */ /* 0x000fce0000000000 */
[----:B------:R-:W1:Y:S01]  /*0e70*/  LDC.64 R4, c[0x0][0x380] ;  /* 0x0000e000ff047b82 */ /* 0x000e620000000a00 */
[----:B0-----:R-:W-:-:S05]  /*0e80*/  IMAD.WIDE.U32 R2, R15, 0x4, R2 ;  /* 0x000000040f027825 */ /* 0x001fca00078e0002 */
[----:B------:R-:W2:Y:S04]  /*0e90*/  LDG.E R9, desc[UR6][R2.64] ;  /* 0x0000000602097981 */ /* 0x000ea8000c1e1900 */
[----:B-1----:R-:W3:Y:S01]  /*0ea0*/  LDG.E R7, desc[UR6][R4.64] ;  /* 0x0000000604077981 */ /* 0x002ee2000c1e1900 */
[----:B------:R-:W-:Y:S01]  /*0eb0*/  HFMA2 R13, -RZ, RZ, 0, 0 ;  /* 0x00000000ff0d7431 */ /* 0x000fe200000001ff */
[----:B------:R-:W-:Y:S02]  /*0ec0*/  MOV R0, 0xf00 ;  /* 0x00000f0000007802 */ /* 0x000fe40000000f00 */
[----:B--2---:R0:W-:Y:S04]  /*0ed0*/  STG.E desc[UR6][R4.64], R9 ;  /* 0x0000000904007986 */ /* 0x0041e8000c101906 */
[----:B---3--:R0:W-:Y:S02]  /*0ee0*/  STG.E desc[UR6][R2.64], R7 ;  /* 0x0000000702007986 */ /* 0x0081e4000c101906 */
[----:B0-----:R-:W-:Y:S05]  /*0ef0*/  CALL.REL.NOINC `($_Z16heap_sort_kernelPii$_Z14device_heapifyPiii) ;  /* 0x00000008004c7944 */ /* 0x001fea0003c00000 */
[----:B------:R-:W0:Y:S01]  /*0f00*/  LDC.64 R2, c[0x0][0x380] ;  /* 0x0000e000ff027b82 */ /* 0x000e220000000a00 */
[----:B------:R-:W-:-:S07]  /*0f10*/  VIADD R15, R17, 0xfffffffe ;  /* 0xfffffffe110f7836 */ /* 0x000fce0000000000 */
[----:B------:R-:W1:Y:S01]  /*0f20*/  LDC.64 R4, c[0x0][0x380] ;  /* 0x0000e000ff047b82 */ /* 0x000e620000000a00 */
[----:B0-----:R-:W-:-:S05]  /*0f30*/  IMAD.WIDE.U32 R2, R15, 0x4, R2 ;  /* 0x000000040f027825 */ /* 0x001fca00078e0002 */
[----:B------:R-:W2:Y:S04]  /*0f40*/  LDG.E R9, desc[UR6][R2.64] ;  /* 0x0000000602097981 */ /* 0x000ea8000c1e1900 */
[----:B-1----:R-:W3:Y:S01]  /*0f50*/  LDG.E R7, desc[UR6][R4.64] ;  /* 0x0000000604077981 */ /* 0x002ee2000c1e1900 */
[----:B------:R-:W-:Y:S01]  /*0f60*/  IMAD.MOV.U32 R13, RZ, RZ, RZ ;  /* 0x000000ffff0d7224 */ /* 0x000fe200078e00ff */
[----:B------:R-:W-:Y:S02]  /*0f70*/  MOV R0, 0xfb0 ;  /* 0x00000fb000007802 */ /* 0x000fe40000000f00 */
[----:B--2---:R0:W-:Y:S04]  /*0f80*/  STG.E desc[UR6][R4.64], R9 ;  /* 0x0000000904007986 */ /* 0x0041e8000c101906 */
[----:B---3--:R0:W-:Y:S02]  /*0f90*/  STG.E desc[UR6][R2.64], R7 ;  /* 0x0000000702007986 */ /* 0x0081e4000c101906 */
[----:B0-----:R-:W-:Y:S05]  /*0fa0*/  CALL.REL.NOINC `($_Z16heap_sort_kernelPii$_Z14device_heapifyPiii) ;  /* 0x0000000800207944 */ /* 0x001fea0003c00000 */
[----:B------:R-:W0:Y:S01]  /*0fb0*/  LDC.64 R2, c[0x0][0x380] ;  /* 0x0000e000ff027b82 */ /* 0x000e220000000a00 */
[----:B------:R-:W-:-:S07]  /*0fc0*/  IADD3 R15, PT, PT, R17, -0x3, RZ ;  /* 0xfffffffd110f7810 */ /* 0x000fce0007ffe0ff */
        /* <DEDUP_REMOVED lines=60> */
[----:B------:R-:W-:Y:S02]  /*1390*/  MOV R15, R17 ;  /* 0x00000011000f7202 */ /* 0x000fe40000000f00 */
[----:B------:R-:W-:Y:S01]  /*13a0*/  MOV R0, 0x13e0 ;  /* 0x000013e000007802 */ /* 0x000fe20000000f00 */
[----:B--2---:R0:W-:Y:S04]  /*13b0*/  STG.E desc[UR6][R4.64], R9 ;  /* 0x0000000904007986 */ /* 0x0041e8000c101906 */
[----:B---3--:R0:W-:Y:S02]  /*13c0*/  STG.E desc[UR6][R2.64], R7 ;  /* 0x0000000702007986 */ /* 0x0081e4000c101906 */
[----:B0-----:R-:W-:Y:S05]  /*13d0*/  CALL.REL.NOINC `($_Z16heap_sort_kernelPii$_Z14device_heapifyPiii) ;  /* 0x0000000400147944 */ /* 0x001fea0003c00000 */
.L_x_6:
[----:B------:R-:W-:-:S13]  /*13e0*/  ISETP.NE.AND P0, PT, R6, RZ, PT ;  /* 0x000000ff0600720c */ /* 0x000fda0003f05270 */
[----:B------:R-:W-:Y:S05]  /*13f0*/  @!P0 EXIT ;  /* 0x000000000000894d */ /* 0x000fea0003800000 */
        /* <DEDUP_REMOVED lines=42> */
[----:B------:R-:W-:Y:S02]  /*16a0*/  HFMA2 R13, -RZ, RZ, 0, 0 ;  /* 0x00000000ff0d7431 */ /* 0x000fe400000001ff */
[----:B------:R-:W-:Y:S01]  /*16b0*/  IMAD.MOV.U32 R15, RZ, RZ, R17 ;  /* 0x000000ffff0f7224 */ /* 0x000fe200078e0011 */
[----:B------:R-:W-:Y:S01]  /*16c0*/  MOV R0, 0x1700 ;  /* 0x0000170000007802 */ /* 0x000fe20000000f00 */
[----:B--2---:R0:W-:Y:S04]  /*16d0*/  STG.E desc[UR6][R2.64], R9 ;  /* 0x0000000902007986 */ /* 0x0041e8000c101906 */
[----:B---3--:R0:W-:Y:S02]  /*16e0*/  STG.E desc[UR6][R4.64], R7 ;  /* 0x0000000704007986 */ /* 0x0081e4000c101906 */
[----:B0-----:R-:W-:Y:S05]  /*16f0*/  CALL.REL.NOINC `($_Z16heap_sort_kernelPii$_Z14device_heapifyPiii) ;  /* 0x00000000004c7944 */ /* 0x001fea0003c00000 */
.L_x_7:
[----:B------:R-:W-:-:S13]  /*1700*/  ISETP.NE.AND P0, PT, R12, RZ, PT ;  /* 0x000000ff0c00720c */ /* 0x000fda0003f05270 */
[----:B------:R-:W-:Y:S05]  /*1710*/  @!P0 EXIT ;  /* 0x000000000000894d */ /* 0x000fea0003800000 */
[----:B------:R-:W0:Y:S01]  /*1720*/  LDC.64 R6, c[0x0][0x380] ;  /* 0x0000e000ff067b82 */ /* 0x000e220000000a00 */
[----:B------:R-:W-:-:S07]  /*1730*/  IADD3 R12, PT, PT, -R12, RZ, RZ ;  /* 0x000000ff0c0c7210 */ /* 0x000fce0007ffe1ff */
.L_x_8:
[----:B------:R-:W1:Y:S01]  /*1740*/  LDC.64 R4, c[0x0][0x380] ;  /* 0x0000e000ff047b82 */ /* 0x000e620000000a00 */
[----:B------:R-:W-:-:S04]  /*1750*/  VIADD R17, R17, 0xffffffff ;  /* 0xffffffff11117836 */ /* 0x000fc80000000000 */
[----:B0-----:R-:W-:-:S05]  /*1760*/  IMAD.WIDE.U32 R2, R17, 0x4, R6 ;  /* 0x0000000411027825 */ /* 0x001fca00078e0006 */
[----:B------:R-:W2:Y:S04]  /*1770*/  LDG.E R11, desc[UR6][R2.64] ;  /* 0x00000006020b7981 */ /* 0x000ea8000c1e1900 */
[----:B-1----:R-:W3:Y:S01]  /*1780*/  LDG.E R9, desc[UR6][R4.64] ;  /* 0x0000000604097981 */ /* 0x002ee2000c1e1900 */
[----:B------:R-:W-:Y:S01]  /*1790*/  IADD3 R12, PT, PT, R12, 0x1, RZ ;  /* 0x000000010c0c7810 */ /* 0x000fe20007ffe0ff */
[----:B------:R-:W-:Y:S01]  /*17a0*/  IMAD.MOV.U32 R13, RZ, RZ, RZ ;  /* 0x000000ffff0d7224 */ /* 0x000fe200078e00ff */
[----:B------:R-:W-:Y:S02]  /*17b0*/  MOV R15, R17 ;  /* 0x00000011000f7202 */ /* 0x000fe40000000f00 */
[----:B------:R-:W-:Y:S02]  /*17c0*/  ISETP.NE.AND P1, PT, R12, RZ, PT ;  /* 0x000000ff0c00720c */ /* 0x000fe40003f25270 */
[----:B------:R-:W-:Y:S01]  /*17d0*/  MOV R0, 0x1810 ;  /* 0x0000181000007802 */ /* 0x000fe20000000f00 */
[----:B--2---:R0:W-:Y:S04]  /*17e0*/  STG.E desc[UR6][R4.64], R11 ;  /* 0x0000000b04007986 */ /* 0x0041e8000c101906 */
[----:B---3--:R0:W-:Y:S06]  /*17f0*/  STG.E desc[UR6][R2.64], R9 ;  /* 0x0000000902007986 */ /* 0x0081ec000c101906 */
[----:B0-----:R-:W-:Y:S05]  /*1800*/  CALL.REL.NOINC `($_Z16heap_sort_kernelPii$_Z14device_heapifyPiii) ;  /* 0x0000000000087944 */ /* 0x001fea0003c00000 */
[----:B------:R-:W-:Y:S05]  /*1810*/  @P1 BRA `(.L_x_8) ;  /* 0xfffffffc00c81947 */ /* 0x000fea000383ffff */
[----:B------:R-:W-:Y:S05]  /*1820*/  EXIT ;  /* 0x000000000000794d */ /* 0x000fea0003800000 */
        .type           $_Z16heap_sort_kernelPii$_Z14device_heapifyPiii,@function
        .size           $_Z16heap_sort_kernelPii$_Z14device_heapifyPiii,(.L_x_45 - $_Z16heap_sort_kernelPii$_Z14device_heapifyPiii)
$_Z16heap_sort_kernelPii$_Z14device_heapifyPiii:
[----:B------:R-:W-:Y:S01]  /*1830*/  IMAD.MOV.U32 R16, RZ, RZ, R13 ;  /* 0x000000ffff107224 */ /* 0x000fe200078e000d */
[----:B------:R-:W0:Y:S01]  /*1840*/  LDCU.64 UR4, c[0x0][0x358] ;  /* 0x00006b00ff0477ac */ /* 0x000e220008000a00 */
[----:B------:R-:W-:-:S05]  /*1850*/  NOP ;  /* 0x0000000000007918 */ /* 0x000fca0000000000 */
.L_x_9:
[C---:B-1----:R-:W-:Y:S01]  /*1860*/  SHF.L.U32 R11, R16.reuse, 0x1, RZ ;  /* 0x00000001100b7819 */ /* 0x042fe200000006ff */
[----:B------:R-:W-:Y:S01]  /*1870*/  IMAD.U32 R2, RZ, RZ, UR8 ;  /* 0x00000008ff027e24 */ /* 0x000fe2000f8e00ff */
[----:B------:R-:W-:Y:S01]  /*1880*/  MOV R3, UR9 ;  /* 0x0000000900037c02 */ /* 0x000fe20008000f00 */
[----:B------:R-:W-:-:S04]  /*1890*/  IMAD.WIDE R8, R16, 0x4, RZ ;  /* 0x0000000410087825 */ /* 0x000fc800078e02ff */
[C---:B------:R-:W-:Y:S02]  /*18a0*/  VIADD R10, R11.reuse, 0x1 ;  /* 0x000000010b0a7836 */ /* 0x040fe40000000000 */
[----:B------:R-:W-:-:S03]  /*18b0*/  IMAD.WIDE R4, R11, 0x4, R2 ;  /* 0x000000040b047825 */ /* 0x000fc600078e0202 */
[----:B------:R-:W-:Y:S02]  /*18c0*/  ISETP.GE.AND P2, PT, R10, R15, PT ;  /* 0x0000000f0a00720c */ /* 0x000fe40003f46270 */
[----:B------:R-:W-:-:S04]  /*18d0*/  IADD3 R8, P0, PT, R4, -R8, RZ ;  /* 0x8000000804087210 */ /* 0x000fc80007f1e0ff */
[----:B------:R-:W-:-:S07]  /*18e0*/  IADD3.X R9, PT, PT, R5, ~R9, RZ, P0, !PT ;  /* 0x8000000905097210 */ /* 0x000fce00007fe4ff */
[----:B0-----:R-:W2:Y:S04]  /*18f0*/  @!P2 LDG.E R20, desc[UR4][R4.64+0x4] ;  /* 0x000004040414a981 */ /* 0x001ea8000c1e1900 */
[----:B------:R-:W2:Y:S01]  /*1900*/  @!P2 LDG.E R21, desc[UR4][R8.64] ;  /* 0x000000040815a981 */ /* 0x000ea2000c1e1900 */
[----:B------:R-:W-:-:S05]  /*1910*/  VIADD R18, R11, 0x2 ;  /* 0x000000020b127836 */ /* 0x000fca0000000000 */
[----:B------:R-:W-:Y:S02]  /*1920*/  ISETP.GE.AND P0, PT, R18, R15, PT ;  /* 0x0000000f1200720c */ /* 0x000fe40003f06270 */
[----:B--2---:R-:W-:-:S11]  /*1930*/  @!P2 ISETP.GT.AND P3, PT, R20, R21, PT ;  /* 0x000000151400a20c */ /* 0x004fd60003f64270 */
[----:B------:R-:W2:Y:S01]  /*1940*/  @!P0 LDG.E R20, desc[UR4][R4.64+0x8] ;  /* 0x0000080404148981 */ /* 0x000ea2000c1e1900 */
[----:B------:R-:W-:-:S05]  /*1950*/  @!P2 SEL R13, R10, R16, P3 ;  /* 0x000000100a0da207 */ /* 0x000fca0001800000 */
[----:B------:R-:W-:-:S06]  /*1960*/  @!P0 IMAD.WIDE R10, R13, 0x4, R2 ;  /* 0x000000040d0a8825 */ /* 0x000fcc00078e0202 */
[----:B------:R-:W2:Y:S01]  /*1970*/  @!P0 LDG.E R11, desc[UR4][R10.64] ;  /* 0x000000040a0b8981 */ /* 0x000ea2000c1e1900 */
[----:B------:R-:W-:Y:S01]  /*1980*/  IMAD.MOV.U32 R21, RZ, RZ, 0x0 ;  /* 0x00000000ff157424 */ /* 0x000fe200078e00ff */
[----:B--2---:R-:W-:-:S04]  /*1990*/  @!P0 ISETP.GT.AND P2, PT, R20, R11, PT ;  /* 0x0000000b1400820c */ /* 0x004fc80003f44270 */
[----:B------:R-:W-:-:S04]  /*19a0*/  @!P0 SEL R13, R18, R13, P2 ;  /* 0x0000000d120d8207 */ /* 0x000fc80001000000 */
[----:B------:R-:W-:Y:S02]  /*19b0*/  ISETP.NE.AND P0, PT, R13, R16, PT ;  /* 0x000000100d00720c */ /* 0x000fe40003f05270 */
[----:B------:R-:W-:-:S11]  /*19c0*/  MOV R20, R0 ;  /* 0x0000000000147202 */ /* 0x000fd60000000f00 */
[----:B------:R-:W-:Y:S05]  /*19d0*/  @!P0 RET.REL.NODEC R20 `(_Z16heap_sort_kernelPii) ;  /* 0xffffffe414888950 */ /* 0x000fea0003c3ffff */
[----:B------:R-:W-:Y:S01]  /*19e0*/  IMAD.WIDE R2, R13, 0x4, R2 ;  /* 0x000000040d027825 */ /* 0x000fe200078e0202 */
[----:B------:R-:W2:Y:S04]  /*19f0*/  LDG.E R5, desc[UR4][R8.64] ;  /* 0x0000000408057981 */ /* 0x000ea8000c1e1900 */
[----:B------:R-:W3:Y:S01]  /*1a00*/  LDG.E R11, desc[UR4][R2.64] ;  /* 0x00000004020b7981 */ /* 0x000ee2000c1e1900 */
[----:B------:R-:W-:-:S03]  /*1a10*/  MOV R16, R13 ;  /* 0x0000000d00107202 */ /* 0x000fc60000000f00 */
[----:B---3--:R1:W-:Y:S04]  /*1a20*/  STG.E desc[UR4][R8.64], R11 ;  /* 0x0000000b08007986 */ /* 0x0083e8000c101904 */
[----:B--2---:R1:W-:Y:S01]  /*1a30*/  STG.E desc[UR4][R2.64], R5 ;  /* 0x0000000502007986 */ /* 0x0043e2000c101904 */
[----:B------:R-:W-:Y:S05]  /*1a40*/  BRA `(.L_x_9) ;  /* 0xfffffffc00847947 */ /* 0x000fea000383ffff */
.L_x_10:
[----:B------:R-:W-:-:S00]  /*1a50*/  BRA `(.L_x_10) ;  /* 0xfffffffc00fc7947 */ /* 0x000fc0000383ffff */
[----:B------:R-:W-:-:S00]  /*1a60*/  NOP ;  /* 0x0000000000007918 */ /* 0x000fc00000000000 */
        /* <DEDUP_REMOVED lines=9> */
.L_x_45:


//--------------------- .text._Z17quick_sort_kernelPii --------------------------
	.section	.text._Z17quick_sort_kernelPii,"ax",@progbits
	.align	128
        .global         _Z17quick_sort_kernelPii
        .type           _Z17quick_sort_kernelPii,@function
        .size           _Z17quick_sort_kernelPii,(.L_x_46 - _Z17quick_sort_kernelPii)
        .other          _Z17quick_sort_kernelPii,@"STO_CUDA_ENTRY STV_DEFAULT"
_Z17quick_sort_kernelPii:
.text._Z17quick_sort_kernelPii:
[----:B------:R-:W0:Y:S01]  /*0000*/  LDC R1, c[0x0][0x37c] ;  /* 0x0000df00ff017b82 */ /* 0x000e220000000800 */
[----:B------:R-:W1:Y:S07]  /*0010*/  S2R R0, SR_TID.X ;  /* 0x0000000000007919 */ /* 0x000e6e0000002100 */
[----:B------:R-:W2:Y:S01]  /*0020*/  S2UR UR4, SR_CTAID.X ;  /* 0x00000000000479c3 */ /* 0x000ea20000002500 */
[----:B------:R-:W2:Y:S02]  /*0030*/  LDCU UR5, c[0x0][0x360] ;  /* 0x00006c00ff0577ac */ /* 0x000ea40008000800 */
[----:B--2---:R-:W-:Y:S01]  /*0040*/  UIMAD UR4, UR4, UR5, URZ ;  /* 0x00000005040472a4 */ /* 0x004fe2000f8e02ff */
[----:B-1----:R-:W-:-:S05]  /*0050*/  IMAD.MOV R0, RZ, RZ, -R0 ;  /* 0x000000ffff007224 */ /* 0x002fca00078e0a00 */
[----:B------:R-:W-:-:S13]  /*0060*/  ISETP.NE.AND P0, PT, R0, UR4, PT ;  /* 0x0000000400007c0c */ /* 0x000fda000bf05270 */
[----:B0-----:R-:W-:Y:S05]  /*0070*/  @P0 EXIT ;  /* 0x000000000000094d */ /* 0x001fea0003800000 */
[----:B------:R-:W0:Y:S01]  /*0080*/  LDCU UR4, c[0x0][0x388] ;  /* 0x00007100ff0477ac */ /* 0x000e220008000800 */
[----:B------:R-:W-:Y:S02]  /*0090*/  HFMA2 R21, -RZ, RZ, 0, 0 ;  /* 0x00000000ff157431 */ /* 0x000fe400000001ff */
[----:B------:R-:W-:Y:S01]  /*00a0*/  IMAD.MOV.U32 R6, RZ, RZ, RZ ;  /* 0x000000ffff067224 */ /* 0x000fe200078e00ff */
[----:B------:R-:W-:Y:S01]  /*00b0*/  MOV R20, 0x120 ;  /* 0x0000012000147802 */ /* 0x000fe20000000f00 */
[----:B------:R-:W1:Y:S01]  /*00c0*/  LDCU.64 UR6, c[0x0][0x380] ;  /* 0x00007000ff0677ac */ /* 0x000e620008000a00 */
[----:B0-----:R-:W-:Y:S01]  /*00d0*/  UIADD3 UR4, UPT, UPT, UR4, -0x1, URZ ;  /* 0xffffffff04047890 */ /* 0x001fe2000fffe0ff */
[----:B-1----:R-:W-:Y:S02]  /*00e0*/  IMAD.U32 R4, RZ, RZ, UR6 ;  /* 0x00000006ff047e24 */ /* 0x002fe4000f8e00ff */
[----:B------:R-:W-:-:S03]  /*00f0*/  IMAD.U32 R5, RZ, RZ, UR7 ;  /* 0x00000007ff057e24 */ /* 0x000fc6000f8e00ff */
[----:B------:R-:W-:-:S07]  /*0100*/  IMAD.U32 R7, RZ, RZ, UR4 ;  /* 0x00000004ff077e24 */ /* 0x000fce000f8e00ff */
[----:B------:R-:W-:Y:S05]  /*0110*/  CALL.REL.NOINC `($_Z17quick_sort_kernelPii$_Z17device_quick_sortPiii) ;  /* 0x0000000000047944 */ /* 0x000fea0003c00000 */
[----:B------:R-:W-:Y:S05]  /*0120*/  EXIT ;  /* 0x000000000000794d */ /* 0x000fea0003800000 */
        .type           $_Z17quick_sort_kernelPii$_Z17device_quick_sortPiii,@function
        .size           $_Z17quick_sort_kernelPii$_Z17device_quick_sortPiii,(.L_x_46 - $_Z17quick_sort_kernelPii$_Z17device_quick_sortPiii)
$_Z17quick_sort_kernelPii$_Z17device_quick_sortPiii:
[----:B------:R-:W-:-:S05]  /*0130*/  VIADD R1, R1, 0xffffffd0 ;  /* 0xffffffd001017836 */ /* 0x000fca0000000000 */
[----:B------:R-:W-:Y:S04]  /*0140*/  STL [R1+0x2c], R27 ;  /* 0x00002c1b01007387 */ /* 0x000fe80000100800 */
[----:B------:R-:W-:Y:S04]  /*0150*/  STL [R1+0x28], R26 ;  /* 0x0000281a01007387 */ /* 0x000fe80000100800 */
[----:B------:R0:W-:Y:S04]  /*0160*/  STL [R1+0x24], R25 ;  /* 0x0000241901007387 */ /* 0x0001e80000100800 */
[----:B------:R1:W-:Y:S04]  /*0170*/  STL [R1+0x20], R24 ;  /* 0x0000201801007387 */ /* 0x0003e80000100800 */
[----:B------:R-:W-:Y:S01]  /*0180*/  STL [R1+0x1c], R23 ;  /* 0x00001c1701007387 */ /* 0x000fe20000100800 */
[----:B0-----:R-:W-:-:S03]  /*0190*/  IMAD.MOV.U32 R25, RZ, RZ, R5 ;  /* 0x000000ffff197224 */ /* 0x001fc600078e0005 */
[----:B------:R-:W-:Y:S01]  /*01a0*/  STL [R1+0x18], R22 ;  /* 0x0000181601007387 */ /* 0x000fe20000100800 */
[----:B-1----:R-:W-:-:S03]  /*01b0*/  MOV R24, R4 ;  /* 0x0000000400187202 */ /* 0x002fc60000000f00 */
[----:B------:R-:W-:Y:S04]  /*01c0*/  STL [R1+0x14], R21 ;  /* 0x0000141501007387 */ /* 0x000fe80000100800 */
[----:B------:R-:W-:Y:S04]  /*01d0*/  STL [R1+0x10], R20 ;  /* 0x0000101401007387 */ /* 0x000fe80000100800 */
[----:B------:R0:W-:Y:S04]  /*01e0*/  STL [R1+0xc], R18 ;  /* 0x00000c1201007387 */ /* 0x0001e80000100800 */
[----:B------:R1:W-:Y:S04]  /*01f0*/  STL [R1+0x8], R17 ;  /* 0x0000081101007387 */ /* 0x0003e80000100800 */
[----:B------:R-:W-:Y:S01]  /*0200*/  STL [R1+0x4], R16 ;  /* 0x0000041001007387 */ /* 0x000fe20000100800 */
[----:B0-----:R-:W0:Y:S05]  /*0210*/  BMOV.32.CLEAR R18, B7 ;  /* 0x0000000007127355 */ /* 0x001e2a0000100000 */
[----:B-1----:R-:W1:Y:S05]  /*0220*/  BMOV.32.CLEAR R17, B6 ;  /* 0x0000000006117355 */ /* 0x002e6a0000100000 */
[----:B------:R-:W-:Y:S01]  /*0230*/  BSSY.RECONVERGENT B7, `(.L_x_11) ;  /* 0x0000036000077945 */ /* 0x000fe20003800200 */
[----:B------:R2:W-:Y:S02]  /*0240*/  STL [R1], R2 ;  /* 0x0000000201007387 */ /* 0x0005e40000100800 */
[----:B--2---:R-:W-:-:S05]  /*0250*/  IMAD.MOV.U32 R2, RZ, RZ, R7 ;  /* 0x000000ffff027224 */ /* 0x004fca00078e0007 */
[----:B------:R-:W-:-:S13]  /*0260*/  ISETP.GE.AND P0, PT, R6, R2, PT ;  /* 0x000000020600720c */ /* 0x000fda0003f06270 */
[----:B01----:R-:W-:Y:S05]  /*0270*/  @P0 BRA `(.L_x_12) ;  /* 0x0000000000c40947 */ /* 0x003fea0003800000 */
[----:B------:R-:W0:Y:S01]  /*0280*/  LDC.64 R26, c[0x0][0x358] ;  /* 0x0000d600ff1a7b82 */ /* 0x000e220000000a00 */
[----:B------:R-:W-:Y:S01]  /*0290*/  BSSY.RECONVERGENT B6, `(.L_x_12) ;  /* 0x000002f000067945 */ /* 0x000fe20003800200 */
[----:B------:R-:W-:-:S07]  /*02a0*/  IMAD.WIDE R22, R2, 0x4, R24 ;  /* 0x0000000402167825 */ /* 0x000fce00078e0218 */
.L_x_17:
[----:B0-----:R-:W-:Y:S02]  /*02b0*/  R2UR UR4, R26 ;  /* 0x000000001a0472ca */ /* 0x001fe400000e0000 */
[----:B------:R-:W-:-:S13]  /*02c0*/  R2UR UR5, R27 ;  /* 0x000000001b0572ca */ /* 0x000fda00000e0000 */
[----:B------:R0:W5:Y:S01]  /*02d0*/  LDG.E R0, desc[UR4][R22.64] ;  /* 0x0000000416007981 */ /* 0x000162000c1e1900 */
[----:B------:R-:W-:Y:S01]  /*02e0*/  BSSY.RECONVERGENT B0, `(.L_x_13) ;  /* 0x0000017000007945 */ /* 0x000fe20003800200 */
[----:B------:R-:W-:Y:S02]  /*02f0*/  VIADD R16, R6, 0xffffffff ;  /* 0xffffffff06107836 */ /* 0x000fe40000000000 */
[----:B------:R-:W-:-:S07]  /*0300*/  IMAD.MOV.U32 R3, RZ, RZ, R6 ;  /* 0x000000ffff037224 */ /* 0x000fce00078e0006 */
.L_x_16:
[----:B------:R-:W-:Y:S01]  /*0310*/  R2UR UR4, R26 ;  /* 0x000000001a0472ca */ /* 0x000fe200000e0000 */
[----:B-1----:R-:W-:Y:S01]  /*0320*/  IMAD.WIDE R4, R3, 0x4, R24 ;  /* 0x0000000403047825 */ /* 0x002fe200078e0218 */
[----:B------:R-:W-:-:S13]  /*0330*/  R2UR UR5, R27 ;  /* 0x000000001b0572ca */ /* 0x000fda00000e0000 */
[----:B------:R-:W2:Y:S01]  /*0340*/  LDG.E R11, desc[UR4][R4.64] ;  /* 0x00000004040b7981 */ /* 0x000ea2000c1e1900 */
[----:B------:R-:W-:Y:S01]  /*0350*/  VIADD R3, R3, 0x1 ;  /* 0x0000000103037836 */ /* 0x000fe20000000000 */
[----:B------:R-:W-:Y:S04]  /*0360*/  BSSY.RECONVERGENT B1, `(.L_x_14) ;  /* 0x000000d000017945 */ /* 0x000fe80003800200 */
[----:B------:R-:W-:Y:S02]  /*0370*/  ISETP.GE.AND P1, PT, R3, R2, PT ;  /* 0x000000020300720c */ /* 0x000fe40003f26270 */
[----:B--2--5:R-:W-:-:S13]  /*0380*/  ISETP.GT.AND P0, PT, R11, R0, PT ;  /* 0x000000000b00720c */ /* 0x024fda0003f04270 */
[----:B------:R-:W-:Y:S05]  /*0390*/  @P0 BRA `(.L_x_15) ;  /* 0x0000000000240947 */ /* 0x000fea0003800000 */
[----:B------:R-:W-:Y:S01]  /*03a0*/  R2UR UR4, R26 ;  /* 0x000000001a0472ca */ /* 0x000fe200000e0000 */
[----:B------:R-:W-:Y:S01]  /*03b0*/  IMAD.WIDE R8, R16, 0x4, R24 ;  /* 0x0000000410087825 */ /* 0x000fe200078e0218 */
[----:B------:R-:W-:-:S13]  /*03c0*/  R2UR UR5, R27 ;  /* 0x000000001b0572ca */ /* 0x000fda00000e0000 */
[----:B------:R-:W2:Y:S01]  /*03d0*/  LDG.E R7, desc[UR4][R8.64+0x4] ;  /* 0x0000040408077981 */ /* 0x000ea2000c1e1900 */
[----:B------:R-:W-:Y:S02]  /*03e0*/  R2UR UR6, R26 ;  /* 0x000000001a0672ca */ /* 0x000fe400000e0000 */
[----:B------:R-:W-:Y:S01]  /*03f0*/  R2UR UR7, R27 ;  /* 0x000000001b0772ca */ /* 0x000fe200000e0000 */
[----:B------:R1:W-:Y:S01]  /*0400*/  STG.E desc[UR4][R8.64+0x4], R11 ;  /* 0x0000040b08007986 */ /* 0x0003e2000c101904 */
[----:B------:R-:W-:-:S11]  /*0410*/  IADD3 R16, PT, PT, R16, 0x1, RZ ;  /* 0x0000000110107810 */ /* 0x000fd60007ffe0ff */
[----:B--2---:R1:W-:Y:S02]  /*0420*/  STG.E desc[UR6][R4.64], R7 ;  /* 0x0000000704007986 */ /* 0x0043e4000c101906 */
.L_x_15:
[----:B------:R-:W-:Y:S05]  /*0430*/  BSYNC.RECONVERGENT B1 ;  /* 0x0000000000017941 */ /* 0x000fea0003800200 */
.L_x_14:
[----:B------:R-:W-:Y:S05]  /*0440*/  @!P1 BRA `(.L_x_16) ;  /* 0xfffffffc00b09947 */ /* 0x000fea000383ffff */
[----:B------:R-:W-:Y:S05]  /*0450*/  BSYNC.RECONVERGENT B0 ;  /* 0x0000000000007941 */ /* 0x000fea0003800200 */
.L_x_13:
[----:B------:R-:W-:Y:S01]  /*0460*/  R2UR UR6, R26 ;  /* 0x000000001a0672ca */ /* 0x000fe200000e0000 */
[----:B-1----:R-:W-:Y:S01]  /*0470*/  IMAD.WIDE R8, R16, 0x4, R24 ;  /* 0x0000000410087825 */ /* 0x002fe200078e0218 */
[C---:B------:R-:W-:Y:S02]  /*0480*/  R2UR UR7, R27.reuse ;  /* 0x000000001b0772ca */ /* 0x040fe400000e0000 */
[----:B------:R-:W-:Y:S02]  /*0490*/  R2UR UR4, R26 ;  /* 0x000000001a0472ca */ /* 0x000fe400000e0000 */
[----:B------:R-:W-:-:S09]  /*04a0*/  R2UR UR5, R27 ;  /* 0x000000001b0572ca */ /* 0x000fd200000e0000 */
[----:B------:R-:W2:Y:S04]  /*04b0*/  LDG.E R0, desc[UR6][R22.64] ;  /* 0x0000000616007981 */ /* 0x000ea8000c1e1900 */
[----:B------:R-:W3:Y:S01]  /*04c0*/  LDG.E R3, desc[UR4][R8.64+0x4] ;  /* 0x0000040408037981 */ /* 0x000ee2000c1e1900 */
[----:B------:R-:W-:Y:S02]  /*04d0*/  HFMA2 R21, -RZ, RZ, 0, 0 ;  /* 0x00000000ff157431 */ /* 0x000fe400000001ff */
[----:B------:R-:W-:Y:S01]  /*04e0*/  IMAD.MOV.U32 R4, RZ, RZ, R24 ;  /* 0x000000ffff047224 */ /* 0x000fe200078e0018 */
[----:B------:R-:W-:Y:S01]  /*04f0*/  MOV R20, 0x550 ;  /* 0x0000055000147802 */ /* 0x000fe20000000f00 */
[----:B------:R-:W-:Y:S02]  /*0500*/  IMAD.MOV.U32 R5, RZ, RZ, R25 ;  /* 0x000000ffff057224 */ /* 0x000fe400078e0019 */
[----:B------:R-:W-:Y:S01]  /*0510*/  IMAD.MOV.U32 R7, RZ, RZ, R16 ;  /* 0x000000ffff077224 */ /* 0x000fe200078e0010 */
[----:B--2---:R1:W-:Y:S04]  /*0520*/  STG.E desc[UR4][R8.64+0x4], R0 ;  /* 0x0000040008007986 */ /* 0x0043e8000c101904 */
[----:B---3--:R1:W-:Y:S02]  /*0530*/  STG.E desc[UR6][R22.64], R3 ;  /* 0x0000000316007986 */ /* 0x0083e4000c101906 */
[----:B01----:R-:W-:Y:S05]  /*0540*/  CALL.REL.NOINC `($_Z17quick_sort_kernelPii$_Z17device_quick_sortPiii) ;  /* 0xfffffff800f87944 */ /* 0x003fea0003c3ffff */
[----:B------:R-:W-:-:S05]  /*0550*/  VIADD R6, R16, 0x2 ;  /* 0x0000000210067836 */ /* 0x000fca0000000000 */
[----:B------:R-:W-:-:S13]  /*0560*/  ISETP.GE.AND P0, PT, R6, R2, PT ;  /* 0x000000020600720c */ /* 0x000fda0003f06270 */
[----:B------:R-:W-:Y:S05]  /*0570*/  @!P0 BRA `(.L_x_17) ;  /* 0xfffffffc004c8947 */ /* 0x000fea000383ffff */
[----:B------:R-:W-:Y:S05]  /*0580*/  BSYNC.RECONVERGENT B6 ;  /* 0x0000000000067941 */ /* 0x000fea0003800200 */
.L_x_12:
[----:B------:R-:W-:Y:S05]  /*0590*/  BSYNC.RECONVERGENT B7 ;  /* 0x0000000000077941 */ /* 0x000fea0003800200 */
.L_x_11:
[----:B------:R-:W2:Y:S01]  /*05a0*/  LDL R20, [R1+0x10] ;  /* 0x0000100001147983 */ /* 0x000ea20000100800 */
[----:B------:R0:W-:Y:S05]  /*05b0*/  BMOV.32 B6, R17 ;  /* 0x0000001106007356 */ /* 0x0001ea0000000000 */
[----:B------:R-:W2:Y:S01]  /*05c0*/  LDL R21, [R1+0x14] ;  /* 0x0000140001157983 */ /* 0x000ea20000100800 */
[----:B------:R1:W-:Y:S05]  /*05d0*/  BMOV.32 B7, R18 ;  /* 0x0000001207007356 */ /* 0x0003ea0000000000 */
[----:B------:R-:W2:Y:S04]  /*05e0*/  LDL R2, [R1] ;  /* 0x0000000001027983 */ /* 0x000ea80000100800 */
[----:B------:R-:W2:Y:S04]  /*05f0*/  LDL R16, [R1+0x4] ;  /* 0x0000040001107983 */ /* 0x000ea80000100800 */
[----:B0-----:R-:W2:Y:S04]  /*0600*/  LDL R17, [R1+0x8] ;  /* 0x0000080001117983 */ /* 0x001ea80000100800 */
[----:B-1----:R-:W2:Y:S04]  /*0610*/  LDL R18, [R1+0xc] ;  /* 0x00000c0001127983 */ /* 0x002ea80000100800 */
[----:B------:R-:W2:Y:S04]  /*0620*/  LDL R22, [R1+0x18] ;  /* 0x0000180001167983 */ /* 0x000ea80000100800 */
[----:B------:R-:W2:Y:S04]  /*0630*/  LDL R23, [R1+0x1c] ;  /* 0x00001c0001177983 */ /* 0x000ea80000100800 */
[----:B------:R-:W2:Y:S04]  /*0640*/  LDL R24, [R1+0x20] ;  /* 0x0000200001187983 */ /* 0x000ea80000100800 */
[----:B------:R-:W2:Y:S04]  /*0650*/  LDL R25, [R1+0x24] ;  /* 0x0000240001197983 */ /* 0x000ea80000100800 */
[----:B------:R-:W2:Y:S04]  /*0660*/  LDL R26, [R1+0x28] ;  /* 0x00002800011a7983 */ /* 0x000ea80000100800 */
[----:B------:R0:W2:Y:S02]  /*0670*/  LDL R27, [R1+0x2c] ;  /* 0x00002c00011b7983 */ /* 0x0000a40000100800 */
[----:B0-----:R-:W-:Y:S01]  /*0680*/  VIADD R1, R1, 0x30 ;  /* 0x0000003001017836 */ /* 0x001fe20000000000 */
[----:B--2---:R-:W-:Y:S06]  /*0690*/  RET.REL.NODEC R20 `(_Z17quick_sort_kernelPii) ;  /* 0xfffffff814587950 */ /* 0x004fec0003c3ffff */
.L_x_18:
        /* <DEDUP_REMOVED lines=14> */
.L_x_46:


//--------------------- .text._Z12merge_kernelPiii --------------------------
	.section	.text._Z12merge_kernelPiii,"ax",@progbits
	.align	128
        .global         _Z12merge_kernelPiii
        .type           _Z12merge_kernelPiii,@function
        .size           _Z12merge_kernelPiii,(.L_x_49 - _Z12merge_kernelPiii)
        .other          _Z12merge_kernelPiii,@"STO_CUDA_ENTRY STV_DEFAULT"
_Z12merge_kernelPiii:
.text._Z12merge_kernelPiii:
[----:B------:R-:W-:Y:S01]  /*0000*/  LDC R1, c[0x0][0x37c] ;  /* 0x0000df00ff017b82 */ /* 0x000fe20000000800 */
[----:B------:R-:W0:Y:S07]  /*0010*/  S2R R0, SR_TID.X ;  /* 0x0000000000007919 */ /* 0x000e2e0000002100 */
[----:B------:R-:W0:Y:S08]  /*0020*/  S2UR UR4, SR_CTAID.X ;  /* 0x00000000000479c3 */ /* 0x000e300000002500 */
[----:B------:R-:W0:Y:S08]  /*0030*/  LDC R3, c[0x0][0x360] ;  /* 0x0000d800ff037b82 */ /* 0x000e300000000800 */
[----:B------:R-:W1:Y:S01]  /*0040*/  LDC.64 R4, c[0x0][0x388] ;  /* 0x0000e200ff047b82 */ /* 0x000e620000000a00 */
[----:B0-----:R-:W-:-:S04]  /*0050*/  IMAD R3, R3, UR4, R0 ;  /* 0x0000000403037c24 */ /* 0x001fc8000f8e0200 */
[----:B-1----:R-:W-:-:S04]  /*0060*/  IMAD R3, R3, R4, RZ ;  /* 0x0000000403037224 */ /* 0x002fc800078e02ff */
[----:B------:R-:W-:-:S05]  /*0070*/  IMAD.SHL.U32 R21, R3, 0x2, RZ ;  /* 0x0000000203157824 */ /* 0x000fca00078e00ff */
[----:B------:R-:W-:-:S13]  /*0080*/  ISETP.GE.AND P0, PT, R21, R5, PT ;  /* 0x000000051500720c */ /* 0x000fda0003f06270 */
[----:B------:R-:W-:Y:S05]  /*0090*/  @P0 EXIT ;  /* 0x000000000000094d */ /* 0x000fea0003800000 */
[----:B------:R-:W-:Y:S01]  /*00a0*/  IMAD.IADD R2, R21, 0x1, R4 ;  /* 0x0000000115027824 */ /* 0x000fe200078e0204 */
[----:B------:R-:W0:Y:S01]  /*00b0*/  LDCU.64 UR8, c[0x0][0x358] ;  /* 0x00006b00ff0877ac */ /* 0x000e220008000a00 */
[----:B------:R-:W-:Y:S01]  /*00c0*/  BSSY.RECONVERGENT B0, `(.L_x_19) ;  /* 0x0000024000007945 */ /* 0x000fe20003800200 */
[----:B------:R-:W-:Y:S01]  /*00d0*/  IMAD.MOV.U32 R8, RZ, RZ, RZ ;  /* 0x000000ffff087224 */ /* 0x000fe200078e00ff */
[----:B------:R-:W-:Y:S02]  /*00e0*/  MOV R7, R21 ;  /* 0x0000001500077202 */ /* 0x000fe40000000f00 */
[----:B------:R-:W-:-:S04]  /*00f0*/  VIADDMNMX R0, R2, R4, R5, PT ;  /* 0x0000000402007246 */ /* 0x000fc80003800105 */
[C---:B------:R-:W-:Y:S02]  /*0100*/  ISETP.GE.AND P0, PT, R2.reuse, R0, PT ;  /* 0x000000000200720c */ /* 0x040fe40003f06270 */
[----:B------:R-:W-:Y:S02]  /*0110*/  VIMNMX R2, PT, PT, R2, R5, PT ;  /* 0x0000000502027248 */ /* 0x000fe40003fe0100 */
[----:B------:R-:W-:-:S03]  /*0120*/  ISETP.LT.OR P0, PT, R4, 0x1, P0 ;  /* 0x000000010400780c */ /* 0x000fc60000701670 */
[----:B------:R-:W-:-:S10]  /*0130*/  IMAD.MOV.U32 R3, RZ, RZ, R2 ;  /* 0x000000ffff037224 */ /* 0x000fd400078e0002 */
[----:B0-----:R-:W-:Y:S05]  /*0140*/  @P0 BRA `(.L_x_20) ;  /* 0x00000000006c0947 */ /* 0x001fea0003800000 */
[----:B------:R-:W0:Y:S01]  /*0150*/  S2R R8, SR_CgaCtaId ;  /* 0x0000000000087919 */ /* 0x000e220000008800 */
[----:B------:R-:W1:Y:S01]  /*0160*/  LDC.64 R4, c[0x0][0x380] ;  /* 0x0000e000ff047b82 */ /* 0x000e620000000a00 */
[----:B------:R-:W-:Y:S01]  /*0170*/  MOV R3, 0x400 ;  /* 0x0000040000037802 */ /* 0x000fe20000000f00 */
[----:B------:R-:W-:Y:S01]  /*0180*/  IMAD.MOV.U32 R6, RZ, RZ, RZ ;  /* 0x000000ffff067224 */ /* 0x000fe200078e00ff */
[----:B------:R-:W-:Y:S02]  /*0190*/  MOV R7, R21 ;  /* 0x0000001500077202 */ /* 0x000fe40000000f00 */
[----:B0-----:R-:W-:Y:S01]  /*01a0*/  LEA R17, R8, R3, 0x18 ;  /* 0x0000000308117211 */ /* 0x001fe200078ec0ff */
[----:B------:R-:W-:-:S07]  /*01b0*/  IMAD.MOV.U32 R3, RZ, RZ, R2 ;  /* 0x000000ffff037224 */ /* 0x000fce00078e0002 */
.L_x_21:
[----:B-1----:R-:W-:-:S04]  /*01c0*/  IMAD.WIDE R8, R7, 0x4, R4 ;  /* 0x0000000407087825 */ /* 0x002fc800078e0204 */
[C---:B------:R-:W-:Y:S02]  /*01d0*/  IMAD.WIDE R10, R3.reuse, 0x4, R4 ;  /* 0x00000004030a7825 */ /* 0x040fe400078e0204 */
[----:B------:R-:W2:Y:S04]  /*01e0*/  LDG.E R8, desc[UR8][R8.64] ;  /* 0x0000000808087981 */ /* 0x000ea8000c1e1900 */
[----:B------:R-:W2:Y:S01]  /*01f0*/  LDG.E R11, desc[UR8][R10.64] ;  /* 0x000000080a0b7981 */ /* 0x000ea2000c1e1900 */
[----:B------:R-:W-:Y:S02]  /*0200*/  IMAD R19, R6, 0x4, R17 ;  /* 0x0000000406137824 */ /* 0x000fe400078e0211 */
[----:B------:R-:W-:Y:S02]  /*0210*/  VIADD R15, R3, 0x1 ;  /* 0x00000001030f7836 */ /* 0x000fe40000000000 */
[----:B------:R-:W-:Y:S01]  /*0220*/  VIADD R13, R7, 0x1 ;  /* 0x00000001070d7836 */ /* 0x000fe20000000000 */
[----:B--2---:R-:W-:-:S02]  /*0230*/  ISETP.GT.AND P0, PT, R8, R11, PT ;  /* 0x0000000b0800720c */ /* 0x004fc40003f04270 */
[CC--:B------:R-:W-:Y:S02]  /*0240*/  ISETP.GT.AND P1, PT, R8.reuse, R11.reuse, PT ;  /* 0x0000000b0800720c */ /* 0x0c0fe40003f24270 */
[----:B------:R-:W-:Y:S01]  /*0250*/  VIMNMX R12, PT, PT, R8, R11, PT ;  /* 0x0000000b080c7248 */ /* 0x000fe20003fe0100 */
[----:B------:R-:W-:-:S04]  /*0260*/  VIADD R8, R6, 0x1 ;  /* 0x0000000106087836 */ /* 0x000fc80000000000 */
[----:B------:R0:W-:Y:S01]  /*0270*/  STS [R19], R12 ;  /* 0x0000000c13007388 */ /* 0x0001e20000000800 */
[----:B------:R-:W-:-:S03]  /*0280*/  MOV R6, R8 ;  /* 0x0000000800067202 */ /* 0x000fc60000000f00 */
[----:B------:R-:W-:Y:S02]  /*0290*/  @!P0 IMAD.MOV R15, RZ, RZ, R3 ;  /* 0x000000ffff0f8224 */ /* 0x000fe400078e0203 */
[----:B------:R-:W-:Y:S02]  /*02a0*/  @P1 IADD3 R13, PT, PT, R7, RZ, RZ ;  /* 0x000000ff070d1210 */ /* 0x000fe40007ffe0ff */
[----:B------:R-:W-:Y:S01]  /*02b0*/  IMAD.MOV.U32 R3, RZ, RZ, R15 ;  /* 0x000000ffff037224 */ /* 0x000fe200078e000f */
[----:B------:R-:W-:Y:S02]  /*02c0*/  ISETP.GE.AND P0, PT, R15, R0, PT ;  /* 0x000000000f00720c */ /* 0x000fe40003f06270 */
[----:B------:R-:W-:Y:S01]  /*02d0*/  ISETP.LT.AND P1, PT, R13, R2, PT ;  /* 0x000000020d00720c */ /* 0x000fe20003f21270 */
[----:B------:R-:W-:-:S12]  /*02e0*/  IMAD.MOV.U32 R7, RZ, RZ, R13 ;  /* 0x000000ffff077224 */ /* 0x000fd800078e000d */
[----:B0-----:R-:W-:Y:S05]  /*02f0*/  @!P0 BRA P1, `(.L_x_21) ;  /* 0xfffffffc00b08947 */ /* 0x001fea000083ffff */
.L_x_20:
[----:B------:R-:W-:Y:S05]  /*0300*/  BSYNC.RECONVERGENT B0 ;  /* 0x0000000000007941 */ /* 0x000fea0003800200 */
.L_x_19:
[----:B------:R-:W-:Y:S01]  /*0310*/  ISETP.GE.AND P0, PT, R7, R2, PT ;  /* 0x000000020700720c */ /* 0x000fe20003f06270 */
[----:B------:R-:W-:Y:S01]  /*0320*/  BSSY.RECONVERGENT B0, `(.L_x_22) ;  /* 0x0000036000007945 */ /* 0x000fe20003800200 */
[----:B------:R-:W-:-:S11]  /*0330*/  MOV R6, R8 ;  /* 0x0000000800067202 */ /* 0x000fd60000000f00 */
[----:B------:R-:W-:Y:S05]  /*0340*/  @P0 BRA `(.L_x_23) ;  /* 0x0000000000cc0947 */ /* 0x000fea0003800000 */
[--C-:B------:R-:W-:Y:S01]  /*0350*/  IMAD.IADD R4, R2, 0x1, -R7.reuse ;  /* 0x0000000102047824 */ /* 0x100fe200078e0a07 */
[----:B------:R-:W-:Y:S01]  /*0360*/  BSSY.RECONVERGENT B1, `(.L_x_24) ;  /* 0x0000017000017945 */ /* 0x000fe20003800200 */
[----:B------:R-:W-:Y:S01]  /*0370*/  IMAD.IADD R5, R7, 0x1, -R2 ;  /* 0x0000000107057824 */ /* 0x000fe200078e0a02 */
[----:B------:R-:W-:Y:S01]  /*0380*/  MOV R6, R8 ;  /* 0x0000000800067202 */ /* 0x000fe20000000f00 */
[----:B------:R-:W-:Y:S01]  /*0390*/  IMAD.MOV.U32 R9, RZ, RZ, R7 ;  /* 0x000000ffff097224 */ /* 0x000fe200078e0007 */
[----:B------:R-:W-:Y:S02]  /*03a0*/  LOP3.LUT P1, R13, R4, 0x3, RZ, 0xc0, !PT ;  /* 0x00000003040d7812 */ /* 0x000fe4000782c0ff */
[----:B------:R-:W-:-:S11]  /*03b0*/  ISETP.GT.U32.AND P0, PT, R5, -0x4, PT ;  /* 0xfffffffc0500780c */ /* 0x000fd60003f04070 */
[----:B------:R-:W-:Y:S05]  /*03c0*/  @!P1 BRA `(.L_x_25) ;  /* 0x0000000000409947 */ /* 0x000fea0003800000 */
[----:B------:R-:W0:Y:S01]  /*03d0*/  S2UR UR5, SR_CgaCtaId ;  /* 0x00000000000579c3 */ /* 0x000e220000008800 */
[----:B------:R-:W-:Y:S01]  /*03e0*/  UMOV UR4, 0x400 ;  /* 0x0000040000047882 */ /* 0x000fe20000000000 */
[C---:B------:R-:W-:Y:S01]  /*03f0*/  IMAD.IADD R6, R13.reuse, 0x1, R8 ;  /* 0x000000010d067824 */ /* 0x040fe200078e0208 */
[----:B------:R-:W-:Y:S01]  /*0400*/  IADD3 R13, PT, PT, -R13, RZ, RZ ;  /* 0x000000ff0d0d7210 */ /* 0x000fe20007ffe1ff */
[----:B------:R-:W-:-:S04]  /*0410*/  IMAD.MOV.U32 R9, RZ, RZ, R7 ;  /* 0x000000ffff097224 */ /* 0x000fc800078e0007 */
[----:B------:R-:W1:Y:S01]  /*0420*/  LDC.64 R10, c[0x0][0x380] ;  /* 0x0000e000ff0a7b82 */ /* 0x000e620000000a00 */
[----:B0-----:R-:W-:-:S06]  /*0430*/  ULEA UR4, UR5, UR4, 0x18 ;  /* 0x0000000405047291 */ /* 0x001fcc000f8ec0ff */
[----:B------:R-:W-:-:S07]  /*0440*/  LEA R12, R8, UR4, 0x2 ;  /* 0x00000004080c7c11 */ /* 0x000fce000f8e10ff */
.L_x_26:
[----:B-1----:R-:W-:-:S06]  /*0450*/  IMAD.WIDE R4, R9, 0x4, R10 ;  /* 0x0000000409047825 */ /* 0x002fcc00078e020a */
[----:B------:R-:W2:Y:S01]  /*0460*/  LDG.E R5, desc[UR8][R4.64] ;  /* 0x0000000804057981 */ /* 0x000ea2000c1e1900 */
[----:B------:R-:W-:Y:S01]  /*0470*/  VIADD R13, R13, 0x1 ;  /* 0x000000010d0d7836 */ /* 0x000fe20000000000 */
[----:B------:R-:W-:-:S04]  /*0480*/  IADD3 R9, PT, PT, R9, 0x1, RZ ;  /* 0x0000000109097810 */ /* 0x000fc80007ffe0ff */
[----:B------:R-:W-:Y:S01]  /*0490*/  ISETP.NE.AND P1, PT, R13, RZ, PT ;  /* 0x000000ff0d00720c */ /* 0x000fe20003f25270 */
[----:B--2---:R0:W-:Y:S02]  /*04a0*/  STS [R12], R5 ;  /* 0x000000050c007388 */ /* 0x0041e40000000800 */
[----:B0-----:R-:W-:-:S10]  /*04b0*/  VIADD R12, R12, 0x4 ;  /* 0x000000040c0c7836 */ /* 0x001fd40000000000 */
[----:B------:R-:W-:Y:S05]  /*04c0*/  @P1 BRA `(.L_x_26) ;  /* 0xfffffffc00e01947 */ /* 0x000fea000383ffff */
.L_x_25:
[----:B------:R-:W-:Y:S05]  /*04d0*/  BSYNC.RECONVERGENT B1 ;  /* 0x0000000000017941 */ /* 0x000fea0003800200 */
.L_x_24:
[----:B------:R-:W-:Y:S05]  /*04e0*/  @P0 BRA `(.L_x_23) ;  /* 0x0000000000640947 */ /* 0x000fea0003800000 */
[----:B------:R-:W0:Y:S01]  /*04f0*/  S2UR UR5, SR_CgaCtaId ;  /* 0x00000000000579c3 */ /* 0x000e220000008800 */
[----:B------:R-:W-:Y:S01]  /*0500*/  UMOV UR4, 0x400 ;  /* 0x0000040000047882 */ /* 0x000fe20000000000 */
[----:B------:R-:W-:-:S05]  /*0510*/  IADD3 R5, PT, PT, -R8, R6, R7 ;  /* 0x0000000608057210 */ /* 0x000fca0007ffe107 */
[----:B------:R-:W-:Y:S01]  /*0520*/  IMAD.IADD R12, R5, 0x1, -R2 ;  /* 0x00000001050c7824 */ /* 0x000fe200078e0a02 */
[----:B------:R-:W1:Y:S01]  /*0530*/  LDC.64 R10, c[0x0][0x380] ;  /* 0x0000e000ff0a7b82 */ /* 0x000e620000000a00 */
[----:B0-----:R-:W-:Y:S01]  /*0540*/  ULEA UR4, UR5, UR4, 0x18 ;  /* 0x0000000405047291 */ /* 0x001fe2000f8ec0ff */
[----:B-1----:R-:W-:-:S05]  /*0550*/  IADD3 R4, P0, PT, R10, 0x8, RZ ;  /* 0x000000080a047810 */ /* 0x002fca0007f1e0ff */
[----:B------:R-:W-:Y:S02]  /*0560*/  LEA R10, R6, UR4, 0x2 ;  /* 0x00000004060a7c11 */ /* 0x000fe4000f8e10ff */
[----:B------:R-:W-:Y:S02]  /*0570*/  IADD3 R6, PT, PT, -R7, R8, R2 ;  /* 0x0000000807067210 */ /* 0x000fe40007ffe102 */
[----:B------:R-:W-:Y:S01]  /*0580*/  IADD3.X R5, PT, PT, RZ, R11, RZ, P0, !PT ;  /* 0x0000000bff057210 */ /* 0x000fe200007fe4ff */
[----:B------:R-:W-:-:S07]  /*0590*/  VIADD R2, R10, 0x8 ;  /* 0x000000080a027836 */ /* 0x000fce0000000000 */
.L_x_27:
[----:B------:R-:W-:-:S05]  /*05a0*/  IMAD.WIDE R10, R9, 0x4, R4 ;  /* 0x00000004090a7825 */ /* 0x000fca00078e0204 */
[----:B------:R-:W2:Y:S04]  /*05b0*/  LDG.E R7, desc[UR8][R10.64+-0x8] ;  /* 0xfffff8080a077981 */ /* 0x000ea8000c1e1900 */
[----:B------:R-:W3:Y:S04]  /*05c0*/  LDG.E R13, desc[UR8][R10.64+-0x4] ;  /* 0xfffffc080a0d7981 */ /* 0x000ee8000c1e1900 */
[----:B------:R-:W4:Y:S04]  /*05d0*/  LDG.E R15, desc[UR8][R10.64] ;  /* 0x000000080a0f7981 */ /* 0x000f28000c1e1900 */
[----:B------:R-:W5:Y:S01]  /*05e0*/  LDG.E R17, desc[UR8][R10.64+0x4] ;  /* 0x000004080a117981 */ /* 0x000f62000c1e1900 */
[----:B------:R-:W-:Y:S01]  /*05f0*/  VIADD R12, R12, 0x4 ;  /* 0x000000040c0c7836 */ /* 0x000fe20000000000 */
[----:B------:R-:W-:-:S04]  /*0600*/  IADD3 R9, PT, PT, R9, 0x4, RZ ;  /* 0x0000000409097810 */ /* 0x000fc80007ffe0ff */
[----:B------:R-:W-:Y:S01]  /*0610*/  ISETP.NE.AND P0, PT, R12, RZ, PT ;  /* 0x000000ff0c00720c */ /* 0x000fe20003f05270 */
[----:B--2---:R-:W-:Y:S04]  /*0620*/  STS [R2+-0x8], R7 ;  /* 0xfffff80702007388 */ /* 0x004fe80000000800 */
[----:B---3--:R-:W-:Y:S04]  /*0630*/  STS [R2+-0x4], R13 ;  /* 0xfffffc0d02007388 */ /* 0x008fe80000000800 */
[----:B----4-:R-:W-:Y:S04]  /*0640*/  STS [R2], R15 ;  /* 0x0000000f02007388 */ /* 0x010fe80000000800 */
[----:B-----5:R0:W-:Y:S02]  /*0650*/  STS [R2+0x4], R17 ;  /* 0x0000041102007388 */ /* 0x0201e40000000800 */
[----:B0-----:R-:W-:Y:S01]  /*0660*/  VIADD R2, R2, 0x10 ;  /* 0x0000001002027836 */ /* 0x001fe20000000000 */
[----:B------:R-:W-:Y:S06]  /*0670*/  @P0 BRA `(.L_x_27) ;  /* 0xfffffffc00c80947 */ /* 0x000fec000383ffff */
.L_x_23:
[----:B------:R-:W-:Y:S05]  /*0680*/  BSYNC.RECONVERGENT B0 ;  /* 0x0000000000007941 */ /* 0x000fea0003800200 */
.L_x_22:
[----:B------:R-:W-:Y:S01]  /*0690*/  ISETP.GE.AND P0, PT, R3, R0, PT ;  /* 0x000000000300720c */ /* 0x000fe20003f06270 */
[----:B------:R-:W-:-:S12]  /*06a0*/  BSSY.RECONVERGENT B0, `(.L_x_28) ;  /* 0x0000034000007945 */ /* 0x000fd80003800200 */
[----:B------:R-:W-:Y:S05]  /*06b0*/  @P0 BRA `(.L_x_29) ;  /* 0x0000000000c80947 */ /* 0x000fea0003800000 */
[C-C-:B------:R-:W-:Y:S01]  /*06c0*/  IMAD.IADD R2, R0.reuse, 0x1, -R3.reuse ;  /* 0x0000000100027824 */ /* 0x140fe200078e0a03 */
[----:B------:R-:W-:Y:S01]  /*06d0*/  IADD3 R4, PT, PT, -R0, R3, RZ ;  /* 0x0000000300047210 */ /* 0x000fe20007ffe1ff */
[----:B------:R-:W-:Y:S01]  /*06e0*/  BSSY.RECONVERGENT B1, `(.L_x_30) ;  /* 0x0000016000017945 */ /* 0x000fe20003800200 */
[----:B------:R-:W-:Y:S02]  /*06f0*/  IMAD.MOV.U32 R7, RZ, RZ, R6 ;  /* 0x000000ffff077224 */ /* 0x000fe400078e0006 */
[----:B------:R-:W-:Y:S01]  /*0700*/  LOP3.LUT P1, R5, R2, 0x3, RZ, 0xc0, !PT ;  /* 0x0000000302057812 */ /* 0x000fe2000782c0ff */
[----:B------:R-:W-:Y:S01]  /*0710*/  IMAD.MOV.U32 R11, RZ, RZ, R3 ;  /* 0x000000ffff0b7224 */ /* 0x000fe200078e0003 */
[----:B------:R-:W-:-:S11]  /*0720*/  ISETP.GT.U32.AND P0, PT, R4, -0x4, PT ;  /* 0xfffffffc0400780c */ /* 0x000fd60003f04070 */
[----:B------:R-:W-:Y:S05]  /*0730*/  @!P1 BRA `(.L_x_31) ;  /* 0x0000000000409947 */ /* 0x000fea0003800000 */
[----:B------:R-:W0:Y:S01]  /*0740*/  S2UR UR5, SR_CgaCtaId ;  /* 0x00000000000579c3 */ /* 0x000e220000008800 */
[----:B------:R-:W-:Y:S01]  /*0750*/  UMOV UR4, 0x400 ;  /* 0x0000040000047882 */ /* 0x000fe20000000000 */
[----:B------:R-:W-:Y:S01]  /*0760*/  IADD3 R7, PT, PT, R5, R6, RZ ;  /* 0x0000000605077210 */ /* 0x000fe20007ffe0ff */
[----:B------:R-:W-:Y:S02]  /*0770*/  IMAD.MOV R10, RZ, RZ, -R5 ;  /* 0x000000ffff0a7224 */ /* 0x000fe400078e0a05 */
[----:B------:R-:W-:-:S03]  /*0780*/  IMAD.MOV.U32 R11, RZ, RZ, R3 ;  /* 0x000000ffff0b7224 */ /* 0x000fc600078e0003 */
[----:B------:R-:W1:Y:S01]  /*0790*/  LDC.64 R8, c[0x0][0x380] ;  /* 0x0000e000ff087b82 */ /* 0x000e620000000a00 */
[----:B0-----:R-:W-:-:S06]  /*07a0*/  ULEA UR4, UR5, UR4, 0x18 ;  /* 0x0000000405047291 */ /* 0x001fcc000f8ec0ff */
[----:B------:R-:W-:-:S07]  /*07b0*/  LEA R2, R6, UR4, 0x2 ;  /* 0x0000000406027c11 */ /* 0x000fce000f8e10ff */
.L_x_32:
[----:B-1----:R-:W-:-:S06]  /*07c0*/  IMAD.WIDE R4, R11, 0x4, R8 ;  /* 0x000000040b047825 */ /* 0x002fcc00078e0208 */
[----:B------:R-:W2:Y:S01]  /*07d0*/  LDG.E R5, desc[UR8][R4.64] ;  /* 0x0000000804057981 */ /* 0x000ea2000c1e1900 */
[----:B------:R-:W-:Y:S01]  /*07e0*/  IADD3 R10, PT, PT, R10, 0x1, RZ ;  /* 0x000000010a0a7810 */ /* 0x000fe20007ffe0ff */
[----:B------:R-:W-:-:S03]  /*07f0*/  VIADD R11, R11, 0x1 ;  /* 0x000000010b0b7836 */ /* 0x000fc60000000000 */
[----:B------:R-:W-:Y:S01]  /*0800*/  ISETP.NE.AND P1, PT, R10, RZ, PT ;  /* 0x000000ff0a00720c */ /* 0x000fe20003f25270 */
[----:B--2---:R0:W-:Y:S02]  /*0810*/  STS [R2], R5 ;  /* 0x0000000502007388 */ /* 0x0041e40000000800 */
[----:B0-----:R-:W-:-:S10]  /*0820*/  VIADD R2, R2, 0x4 ;  /* 0x0000000402027836 */ /* 0x001fd40000000000 */
[----:B------:R-:W-:Y:S05]  /*0830*/  @P1 BRA `(.L_x_32) ;  /* 0xfffffffc00e01947 */ /* 0x000fea000383ffff */
.L_x_31:
[----:B------:R-:W-:Y:S05]  /*0840*/  BSYNC.RECONVERGENT B1 ;  /* 0x0000000000017941 */ /* 0x000fea0003800200 */
.L_x_30:
[----:B------:R-:W-:Y:S05]  /*0850*/  @P0 BRA `(.L_x_29) ;  /* 0x0000000000600947 */ /* 0x000fea0003800000 */
[----:B------:R-:W0:Y:S01]  /*0860*/  S2UR UR5, SR_CgaCtaId ;  /* 0x00000000000579c3 */ /* 0x000e220000008800 */
[----:B------:R-:W-:Y:S01]  /*0870*/  UMOV UR4, 0x400 ;  /* 0x0000040000047882 */ /* 0x000fe20000000000 */
[----:B------:R-:W-:-:S04]  /*0880*/  IADD3 R4, PT, PT, -R7, R6, R0 ;  /* 0x0000000607047210 */ /* 0x000fc80007ffe100 */
[----:B------:R-:W-:Y:S02]  /*0890*/  IADD3 R6, PT, PT, R4, -R3, RZ ;  /* 0x8000000304067210 */ /* 0x000fe40007ffe0ff */
[----:B------:R-:W1:Y:S01]  /*08a0*/  LDC.64 R8, c[0x0][0x380] ;  /* 0x0000e000ff087b82 */ /* 0x000e620000000a00 */
[----:B0-----:R-:W-:-:S06]  /*08b0*/  ULEA UR4, UR5, UR4, 0x18 ;  /* 0x0000000405047291 */ /* 0x001fcc000f8ec0ff */
[----:B------:R-:W-:Y:S02]  /*08c0*/  LEA R7, R7, UR4, 0x2 ;  /* 0x0000000407077c11 */ /* 0x000fe4000f8e10ff */
[----:B-1----:R-:W-:-:S03]  /*08d0*/  IADD3 R2, P0, PT, R8, 0x8, RZ ;  /* 0x0000000808027810 */ /* 0x002fc60007f1e0ff */
[----:B------:R-:W-:Y:S02]  /*08e0*/  VIADD R7, R7, 0x8 ;  /* 0x0000000807077836 */ /* 0x000fe40000000000 */
[----:B------:R-:W-:-:S08]  /*08f0*/  IMAD.X R3, RZ, RZ, R9, P0 ;  /* 0x000000ffff037224 */ /* 0x000fd000000e0609 */
.L_x_33:
[----:B------:R-:W-:-:S05]  /*0900*/  IMAD.WIDE R4, R11, 0x4, R2 ;  /* 0x000000040b047825 */ /* 0x000fca00078e0202 */
[----:B------:R-:W2:Y:S04]  /*0910*/  LDG.E R8, desc[UR8][R4.64+-0x8] ;  /* 0xfffff80804087981 */ /* 0x000ea8000c1e1900 */
[----:B------:R-:W3:Y:S04]  /*0920*/  LDG.E R10, desc[UR8][R4.64+-0x4] ;  /* 0xfffffc08040a7981 */ /* 0x000ee8000c1e1900 */
[----:B------:R-:W4:Y:S04]  /*0930*/  LDG.E R12, desc[UR8][R4.64] ;  /* 0x00000008040c7981 */ /* 0x000f28000c1e1900 */
[----:B------:R-:W5:Y:S01]  /*0940*/  LDG.E R14, desc[UR8][R4.64+0x4] ;  /* 0x00000408040e7981 */ /* 0x000f62000c1e1900 */
[----:B------:R-:W-:Y:S01]  /*0950*/  IADD3 R6, PT, PT, R6, -0x4, RZ ;  /* 0xfffffffc06067810 */ /* 0x000fe20007ffe0ff */
[----:B------:R-:W-:-:S03]  /*0960*/  VIADD R11, R11, 0x4 ;  /* 0x000000040b0b7836 */ /* 0x000fc60000000000 */
[----:B------:R-:W-:Y:S01]  /*0970*/  ISETP.NE.AND P0, PT, R6, RZ, PT ;  /* 0x000000ff0600720c */ /* 0x000fe20003f05270 */
[----:B--2---:R-:W-:Y:S04]  /*0980*/  STS [R7+-0x8], R8 ;  /* 0xfffff80807007388 */ /* 0x004fe80000000800 */
[----:B---3--:R-:W-:Y:S04]  /*0990*/  STS [R7+-0x4], R10 ;  /* 0xfffffc0a07007388 */ /* 0x008fe80000000800 */
[----:B----4-:R-:W-:Y:S04]  /*09a0*/  STS [R7], R12 ;  /* 0x0000000c07007388 */ /* 0x010fe80000000800 */
[----:B-----5:R0:W-:Y:S02]  /*09b0*/  STS [R7+0x4], R14 ;  /* 0x0000040e07007388 */ /* 0x0201e40000000800 */
[----:B0-----:R-:W-:Y:S01]  /*09c0*/  VIADD R7, R7, 0x10 ;  /* 0x0000001007077836 */ /* 0x001fe20000000000 */
[----:B------:R-:W-:Y:S06]  /*09d0*/  @P0 BRA `(.L_x_33) ;  /* 0xfffffffc00c80947 */ /* 0x000fec000383ffff */
.L_x_29:
[----:B------:R-:W-:Y:S05]  /*09e0*/  BSYNC.RECONVERGENT B0 ;  /* 0x0000000000007941 */ /* 0x000fea0003800200 */
.L_x_28:
[----:B------:R-:W-:-:S13]  /*09f0*/  ISETP.GE.AND P0, PT, R21, R0, PT ;  /* 0x000000001500720c */ /* 0x000fda0003f06270 */
[----:B------:R-:W-:Y:S05]  /*0a00*/  @P0 EXIT ;  /* 0x000000000000094d */ /* 0x000fea0003800000 */
[----:B------:R-:W-:Y:S01]  /*0a10*/  IADD3 R2, PT, PT, R21, -R0, RZ ;  /* 0x8000000015027210 */ /* 0x000fe20007ffe0ff */
[----:B------:R-:W-:Y:S01]  /*0a20*/  IMAD.IADD R0, R0, 0x1, -R21 ;  /* 0x0000000100007824 */ /* 0x000fe200078e0a15 */
[----:B------:R-:W-:Y:S02]  /*0a30*/  BSSY.RECONVERGENT B1, `(.L_x_34) ;  /* 0x000005f000017945 */ /* 0x000fe40003800200 */
[----:B------:R-:W-:Y:S01]  /*0a40*/  ISETP.GT.U32.AND P0, PT, R2, -0x4, PT ;  /* 0xfffffffc0200780c */ /* 0x000fe20003f04070 */
[----:B------:R-:W-:Y:S01]  /*0a50*/  IMAD.MOV.U32 R2, RZ, RZ, RZ ;  /* 0x000000ffff027224 */ /* 0x000fe200078e00ff */
[----:B------:R-:W-:-:S11]  /*0a60*/  LOP3.LUT R3, R0, 0x3, RZ, 0xc0, !PT ;  /* 0x0000000300037812 */ /* 0x000fd600078ec0ff */
[----:B------:R-:W-:Y:S05]  /*0a70*/  @P0 BRA `(.L_x_35) ;  /* 0x0000000400680947 */ /* 0x000fea0003800000 */
[----:B------:R-:W0:Y:S01]  /*0a80*/  S2UR UR7, SR_CgaCtaId ;  /* 0x00000000000779c3 */ /* 0x000e220000008800 */
[----:B------:R-:W1:Y:S01]  /*0a90*/  LDCU.64 UR4, c[0x0][0x380] ;  /* 0x00007000ff0477ac */ /* 0x000e620008000a00 */
[----:B------:R-:W-:Y:S01]  /*0aa0*/  LOP3.LUT R2, R0, 0xfffffffc, RZ, 0xc0, !PT ;  /* 0xfffffffc00027812 */ /* 0x000fe200078ec0ff */
[----:B------:R-:W-:Y:S01]  /*0ab0*/  BSSY.RELIABLE B0, `(.L_x_36) ;  /* 0x000004b000007945 */ /* 0x000fe20003800100 */
[----:B------:R-:W-:Y:S02]  /*0ac0*/  UMOV UR6, 0x400 ;  /* 0x0000040000067882 */ /* 0x000fe40000000000 */
[----:B------:R-:W-:-:S04]  /*0ad0*/  IADD3 R20, PT, PT, -R2, RZ, RZ ;  /* 0x000000ff02147210 */ /* 0x000fc80007ffe1ff */
[----:B------:R-:W-:Y:S01]  /*0ae0*/  ISETP.GE.AND P0, PT, R20, RZ, PT ;  /* 0x000000ff1400720c */ /* 0x000fe20003f06270 */
[----:B-1----:R-:W-:-:S04]  /*0af0*/  UIADD3 UR4, UP0, UPT, UR4, 0x8, URZ ;  /* 0x0000000804047890 */ /* 0x002fc8000ff1e0ff */
[----:B------:R-:W-:Y:S02]  /*0b00*/  UIADD3.X UR5, UPT, UPT, URZ, UR5, URZ, UP0, !UPT ;  /* 0x00000005ff057290 */ /* 0x000fe400087fe4ff */
[----:B0-----:R-:W-:Y:S01]  /*0b10*/  ULEA UR6, UR7, UR6, 0x18 ;  /* 0x0000000607067291 */ /* 0x001fe2000f8ec0ff */
[----:B------:R-:W-:-:S03]  /*0b20*/  IMAD.U32 R22, RZ, RZ, UR4 ;  /* 0x00000004ff167e24 */ /* 0x000fc6000f8e00ff */
[----:B------:R-:W-:Y:S02]  /*0b30*/  IMAD.U32 R23, RZ, RZ, UR5 ;  /* 0x00000005ff177e24 */ /* 0x000fe4000f8e00ff */
[----:B------:R-:W-:Y:S01]  /*0b40*/  MOV R0, UR6 ;  /* 0x0000000600007c02 */ /* 0x000fe20008000f00 */
[----:B------:R-:W-:Y:S06]  /*0b50*/  @P0 BRA `(.L_x_37) ;  /* 0x0000000400000947 */ /* 0x000fec0003800000 */
[----:B------:R-:W-:Y:S01]  /*0b60*/  IMAD.MOV R4, RZ, RZ, -R20 ;  /* 0x000000ffff047224 */ /* 0x000fe200078e0a14 */
[----:B------:R-:W-:Y:S01]  /*0b70*/  BSSY.RECONVERGENT B2, `(.L_x_38) ;  /* 0x0000025000027945 */ /* 0x000fe20003800200 */
[----:B------:R-:W-:-:S03]  /*0b80*/  PLOP3.LUT P0, PT, PT, PT, PT, 0x80, 0x8 ;  /* 0x000000000008781c */ /* 0x000fc60003f0f070 */
[----:B------:R-:W-:-:S13]  /*0b90*/  ISETP.GT.AND P1, PT, R4, 0xc, PT ;  /* 0x0000000c0400780c */ /* 0x000fda0003f24270 */
[----:B------:R-:W-:Y:S05]  /*0ba0*/  @!P1 BRA `(.L_x_39) ;  /* 0x0000000000849947 */ /* 0x000fea0003800000 */
[----:B------:R-:W-:-:S13]  /*0bb0*/  PLOP3.LUT P0, PT, PT, PT, PT, 0x8, 0x80 ;  /* 0x000000000080781c */ /* 0x000fda0003f0e170 */
.L_x_40:
[----:B0-----:R-:W0:Y:S01]  /*0bc0*/  LDS.128 R4, [R0] ;  /* 0x0000000000047984 */ /* 0x001e220000000c00 */
[C-C-:B------:R-:W-:Y:S01]  /*0bd0*/  IMAD.WIDE R24, R21.reuse, 0x4, R22.reuse ;  /* 0x0000000415187825 */ /* 0x140fe200078e0216 */
[C---:B------:R-:W-:Y:S02]  /*0be0*/  IADD3 R29, PT, PT, R21.reuse, 0x8, RZ ;  /* 0x00000008151d7810 */ /* 0x040fe40007ffe0ff */
[----:B------:R-:W1:Y:S01]  /*0bf0*/  LDS.128 R8, [R0+0x10] ;  /* 0x0000100000087984 */ /* 0x000e620000000c00 */
[----:B------:R-:W-:Y:S02]  /*0c00*/  VIADD R27, R21, 0x4 ;  /* 0x00000004151b7836 */ /* 0x000fe40000000000 */
[--C-:B------:R-:W-:Y:S01]  /*0c10*/  IMAD.WIDE R28, R29, 0x4, R22.reuse ;  /* 0x000000041d1c7825 */ /* 0x100fe200078e0216 */
[----:B------:R-:W2:Y:S03]  /*0c20*/  LDS.128 R12, [R0+0x20] ;  /* 0x00002000000c7984 */ /* 0x000ea60000000c00 */
[----:B------:R-:W-:Y:S01]  /*0c30*/  IMAD.WIDE R26, R27, 0x4, R22 ;  /* 0x000000041b1a7825 */ /* 0x000fe200078e0216 */
[----:B------:R3:W4:Y:S03]  /*0c40*/  LDS.128 R16, [R0+0x30] ;  /* 0x0000300000107984 */ /* 0x0007260000000c00 */
[----:B------:R-:W-:-:S05]  /*0c50*/  VIADD R20, R20, 0x10 ;  /* 0x0000001014147836 */ /* 0x000fca0000000000 */
[----:B------:R-:W-:Y:S01]  /*0c60*/  ISETP.GE.AND P1, PT, R20, -0xc, PT ;  /* 0xfffffff41400780c */ /* 0x000fe20003f26270 */
[----:B---3--:R-:W-:Y:S01]  /*0c70*/  VIADD R0, R0, 0x40 ;  /* 0x0000004000007836 */ /* 0x008fe20000000000 */
[----:B0-----:R0:W-:Y:S04]  /*0c80*/  STG.E desc[UR8][R24.64+-0x4], R5 ;  /* 0xfffffc0518007986 */ /* 0x0011e8000c101908 */
[----:B------:R3:W-:Y:S04]  /*0c90*/  STG.E desc[UR8][R24.64+-0x8], R4 ;  /* 0xfffff80418007986 */ /* 0x0007e8000c101908 */
[----:B------:R2:W-:Y:S01]  /*0ca0*/  STG.E desc[UR8][R24.64], R6 ;  /* 0x0000000618007986 */ /* 0x0005e2000c101908 */
[----:B0-----:R-:W-:-:S03]  /*0cb0*/  VIADD R5, R21, 0xc ;  /* 0x0000000c15057836 */ /* 0x001fc60000000000 */
[----:B------:R0:W-:Y:S01]  /*0cc0*/  STG.E desc[UR8][R24.64+0x4], R7 ;  /* 0x0000040718007986 */ /* 0x0001e2000c101908 */
[----:B------:R-:W-:Y:S01]  /*0cd0*/  IADD3 R21, PT, PT, R21, 0x10, RZ ;  /* 0x0000001015157810 */ /* 0x000fe20007ffe0ff */
[----:B---3--:R-:W-:Y:S02]  /*0ce0*/  IMAD.WIDE R4, R5, 0x4, R22 ;  /* 0x0000000405047825 */ /* 0x008fe400078e0216 */
[----:B-1----:R0:W-:Y:S04]  /*0cf0*/  STG.E desc[UR8][R26.64+-0x8], R8 ;  /* 0xfffff8081a007986 */ /* 0x0021e8000c101908 */
[----:B------:R0:W-:Y:S04]  /*0d00*/  STG.E desc[UR8][R26.64+-0x4], R9 ;  /* 0xfffffc091a007986 */ /* 0x0001e8000c101908 */
[----:B------:R0:W-:Y:S04]  /*0d10*/  STG.E desc[UR8][R26.64], R10 ;  /* 0x0000000a1a007986 */ /* 0x0001e8000c101908 */
[----:B------:R0:W-:Y:S04]  /*0d20*/  STG.E desc[UR8][R26.64+0x4], R11 ;  /* 0x0000040b1a007986 */ /* 0x0001e8000c101908 */
[----:B--2---:R0:W-:Y:S04]  /*0d30*/  STG.E desc[UR8][R28.64+-0x8], R12 ;  /* 0xfffff80c1c007986 */ /* 0x0041e8000c101908 */
[----:B------:R0:W-:Y:S04]  /*0d40*/  STG.E desc[UR8][R28.64+-0x4], R13 ;  /* 0xfffffc0d1c007986 */ /* 0x0001e8000c101908 */
[----:B------:R0:W-:Y:S04]  /*0d50*/  STG.E desc[UR8][R28.64], R14 ;  /* 0x0000000e1c007986 */ /* 0x0001e8000c101908 */
[----:B------:R0:W-:Y:S04]  /*0d60*/  STG.E desc[UR8][R28.64+0x4], R15 ;  /* 0x0000040f1c007986 */ /* 0x0001e8000c101908 */
[----:B----4-:R0:W-:Y:S04]  /*0d70*/  STG.E desc[UR8][R4.64+-0x8], R16 ;  /* 0xfffff81004007986 */ /* 0x0101e8000c101908 */
[----:B------:R0:W-:Y:S04]  /*0d80*/  STG.E desc[UR8][R4.64+-0x4], R17 ;  /* 0xfffffc1104007986 */ /* 0x0001e8000c101908 */
[----:B------:R0:W-:Y:S04]  /*0d90*/  STG.E desc[UR8][R4.64], R18 ;  /* 0x0000001204007986 */ /* 0x0001e8000c101908 */
[----:B------:R0:W-:Y:S01]  /*0da0*/  STG.E desc[UR8][R4.64+0x4], R19 ;  /* 0x0000041304007986 */ /* 0x0001e2000c101908 */
[----:B------:R-:W-:Y:S05]  /*0db0*/  @!P1 BRA `(.L_x_40) ;  /* 0xfffffffc00809947 */ /* 0x000fea000383ffff */
.L_x_39:
[----:B------:R-:W-:Y:S05]  /*0dc0*/  BSYNC.RECONVERGENT B2 ;  /* 0x0000000000027941 */ /* 0x000fea0003800200 */
.L_x_38:
[----:B0-----:R-:W-:Y:S01]  /*0dd0*/  IMAD.MOV R4, RZ, RZ, -R20 ;  /* 0x000000ffff047224 */ /* 0x001fe200078e0a14 */
[----:B------:R-:W-:Y:S04]  /*0de0*/  BSSY.RECONVERGENT B2, `(.L_x_41) ;  /* 0x0000014000027945 */ /* 0x000fe80003800200 */
[----:B------:R-:W-:-:S13]  /*0df0*/  ISETP.GT.AND P1, PT, R4, 0x4, PT ;  /* 0x000000040400780c */ /* 0x000fda0003f24270 */
[----:B------:R-:W-:Y:S05]  /*0e00*/  @!P1 BRA `(.L_x_42) ;  /* 0x0000000000449947 */ /* 0x000fea0003800000 */
[----:B------:R-:W0:Y:S01]  /*0e10*/  LDS.128 R4, [R0] ;  /* 0x0000000000047984 */ /* 0x000e220000000c00 */
[C---:B------:R-:W-:Y:S01]  /*0e20*/  IADD3 R15, PT, PT, R21.reuse, 0x4, RZ ;  /* 0x00000004150f7810 */ /* 0x040fe20007ffe0ff */
[--C-:B------:R-:W-:Y:S01]  /*0e30*/  IMAD.WIDE R12, R21, 0x4, R22.reuse ;  /* 0x00000004150c7825 */ /* 0x100fe200078e0216 */
[----:B------:R-:W-:Y:S01]  /*0e40*/  PLOP3.LUT P0, PT, PT, PT, PT, 0x8, 0x80 ;  /* 0x000000000080781c */ /* 0x000fe20003f0e170 */
[----:B------:R1:W2:Y:S02]  /*0e50*/  LDS.128 R8, [R0+0x10] ;  /* 0x0000100000087984 */ /* 0x0002a40000000c00 */
[----:B------:R-:W-:-:S04]  /*0e60*/  IMAD.WIDE R14, R15, 0x4, R22 ;  /* 0x000000040f0e7825 */ /* 0x000fc800078e0216 */
[----:B------:R-:W-:Y:S02]  /*0e70*/  VIADD R20, R20, 0x8 ;  /* 0x0000000814147836 */ /* 0x000fe40000000000 */
[----:B------:R-:W-:Y:S01]  /*0e80*/  VIADD R21, R21, 0x8 ;  /* 0x0000000815157836 */ /* 0x000fe20000000000 */
[----:B-1----:R-:W-:Y:S01]  /*0e90*/  IADD3 R0, PT, PT, R0, 0x20, RZ ;  /* 0x0000002000007810 */ /* 0x002fe20007ffe0ff */
[----:B0-----:R0:W-:Y:S04]  /*0ea0*/  STG.E desc[UR8][R12.64+-0x8], R4 ;  /* 0xfffff8040c007986 */ /* 0x0011e8000c101908 */
[----:B------:R0:W-:Y:S04]  /*0eb0*/  STG.E desc[UR8][R12.64+-0x4], R5 ;  /* 0xfffffc050c007986 */ /* 0x0001e8000c101908 */
[----:B------:R0:W-:Y:S04]  /*0ec0*/  STG.E desc[UR8][R12.64], R6 ;  /* 0x000000060c007986 */ /* 0x0001e8000c101908 */
[----:B------:R0:W-:Y:S04]  /*0ed0*/  STG.E desc[UR8][R12.64+0x4], R7 ;  /* 0x000004070c007986 */ /* 0x0001e8000c101908 */
[----:B--2---:R0:W-:Y:S04]  /*0ee0*/  STG.E desc[UR8][R14.64+-0x8], R8 ;  /* 0xfffff8080e007986 */ /* 0x0041e8000c101908 */
[----:B------:R0:W-:Y:S04]  /*0ef0*/  STG.E desc[UR8][R14.64+-0x4], R9 ;  /* 0xfffffc090e007986 */ /* 0x0001e8000c101908 */
[----:B------:R0:W-:Y:S04]  /*0f00*/  STG.E desc[UR8][R14.64], R10 ;  /* 0x0000000a0e007986 */ /* 0x0001e8000c101908 */
[----:B------:R0:W-:Y:S02]  /*0f10*/  STG.E desc[UR8][R14.64+0x4], R11 ;  /* 0x0000040b0e007986 */ /* 0x0001e4000c101908 */
.L_x_42:
[----:B------:R-:W-:Y:S05]  /*0f20*/  BSYNC.RECONVERGENT B2 ;  /* 0x0000000000027941 */ /* 0x000fea0003800200 */
.L_x_41:
[----:B------:R-:W-:-:S13]  /*0f30*/  ISETP.NE.OR P0, PT, R20, RZ, P0 ;  /* 0x000000ff1400720c */ /* 0x000fda0000705670 */
[----:B------:R-:W-:Y:S05]  /*0f40*/  @!P0 BREAK.RELIABLE B0 ;  /* 0x0000000000008942 */ /* 0x000fea0003800100 */
[----:B------:R-:W-:Y:S05]  /*0f50*/  @!P0 BRA `(.L_x_35) ;  /* 0x0000000000308947 */ /* 0x000fea0003800000 */
.L_x_37:
[----:B------:R-:W-:Y:S05]  /*0f60*/  BSYNC.RELIABLE B0 ;  /* 0x0000000000007941 */ /* 0x000fea0003800100 */
.L_x_36:
[----:B01----:R0:W1:Y:S01]  /*0f70*/  LDS.128 R4, [R0] ;  /* 0x0000000000047984 */ /* 0x0030620000000c00 */
[----:B------:R-:W-:-:S04]  /*0f80*/  IMAD.WIDE R8, R21, 0x4, R22 ;  /* 0x0000000415087825 */ /* 0x000fc800078e0216 */
[----:B------:R-:W-:Y:S02]  /*0f90*/  VIADD R20, R20, 0x4 ;  /* 0x0000000414147836 */ /* 0x000fe40000000000 */
[----:B------:R-:W-:Y:S01]  /*0fa0*/  VIADD R21, R21, 0x4 ;  /* 0x0000000415157836 */ /* 0x000fe20000000000 */
[----:B0-----:R-:W-:Y:S02]  /*0fb0*/  IADD3 R0, PT, PT, R0, 0x10, RZ ;  /* 0x0000001000007810 */ /* 0x001fe40007ffe0ff */
[----:B------:R-:W-:Y:S01]  /*0fc0*/  ISETP.NE.AND P0, PT, R20, RZ, PT ;  /* 0x000000ff1400720c */ /* 0x000fe20003f05270 */
[----:B-1----:R1:W-:Y:S04]  /*0fd0*/  STG.E desc[UR8][R8.64+-0x8], R4 ;  /* 0xfffff80408007986 */ /* 0x0023e8000c101908 */
[----:B------:R1:W-:Y:S04]  /*0fe0*/  STG.E desc[UR8][R8.64+-0x4], R5 ;  /* 0xfffffc0508007986 */ /* 0x0003e8000c101908 */
[----:B------:R1:W-:Y:S04]  /*0ff0*/  STG.E desc[UR8][R8.64], R6 ;  /* 0x0000000608007986 */ /* 0x0003e8000c101908 */
[----:B------:R1:W-:Y:S01]  /*1000*/  STG.E desc[UR8][R8.64+0x4], R7 ;  /* 0x0000040708007986 */ /* 0x0003e2000c101908 */
[----:B------:R-:W-:Y:S05]  /*1010*/  @P0 BRA `(.L_x_36) ;  /* 0xfffffffc00d40947 */ /* 0x000fea000383ffff */
.L_x_35:
[----:B------:R-:W-:Y:S05]  /*1020*/  BSYNC.RECONVERGENT B1 ;  /* 0x0000000000017941 */ /* 0x000fea0003800200 */
.L_x_34:
[----:B------:R-:W-:Y:S05]  /*1030*/  WARPSYNC.ALL ;  /* 0x0000000000007948 */ /* 0x000fea0003800000 */
[----:B------:R-:W-:-:S13]  /*1040*/  ISETP.NE.AND P0, PT, R3, RZ, PT ;  /* 0x000000ff0300720c */ /* 0x000fda0003f05270 */
[----:B------:R-:W-:Y:S05]  /*1050*/  @!P0 EXIT ;  /* 0x000000000000894d */ /* 0x000fea0003800000 */
[----:B------:R-:W2:Y:S01]  /*1060*/  S2UR UR5, SR_CgaCtaId ;  /* 0x00000000000579c3 */ /* 0x000ea20000008800 */
[----:B------:R-:W-:Y:S01]  /*1070*/  UMOV UR4, 0x400 ;  /* 0x0000040000047882 */ /* 0x000fe20000000000 */
[----:B01----:R-:W-:-:S06]  /*1080*/  IMAD.MOV R6, RZ, RZ, -R3 ;  /* 0x000000ffff067224 */ /* 0x003fcc00078e0a03 */
[----:B------:R-:W0:Y:S01]  /*1090*/  LDC.64 R4, c[0x0][0x380] ;  /* 0x0000e000ff047b82 */ /* 0x000e220000000a00 */
[----:B--2---:R-:W-:-:S06]  /*10a0*/  ULEA UR4, UR5, UR4, 0x18 ;  /* 0x0000000405047291 */ /* 0x004fcc000f8ec0ff */
[----:B------:R-:W-:-:S07]  /*10b0*/  LEA R0, R2, UR4, 0x2 ;  /* 0x0000000402007c11 */ /* 0x000fce000f8e10ff */
.L_x_43:
[----:B-1----:R1:W2:Y:S01]  /*10c0*/  LDS R7, [R0] ;  /* 0x0000000000077984 */ /* 0x0022a20000000800 */
[C---:B0-----:R-:W-:Y:S01]  /*10d0*/  IMAD.WIDE R2, R21.reuse, 0x4, R4 ;  /* 0x0000000415027825 */ /* 0x041fe200078e0204 */
[----:B------:R-:W-:-:S03]  /*10e0*/  IADD3 R21, PT, PT, R21, 0x1, RZ ;  /* 0x0000000115157810 */ /* 0x000fc60007ffe0ff */
[----:B------:R-:W-:Y:S02]  /*10f0*/  VIADD R6, R6, 0x1 ;  /* 0x0000000106067836 */ /* 0x000fe40000000000 */
[----:B-1----:R-:W-:-:S03]  /*1100*/  VIADD R0, R0, 0x4 ;  /* 0x0000000400007836 */ /* 0x002fc60000000000 */
[----:B------:R-:W-:Y:S01]  /*1110*/  ISETP.NE.AND P0, PT, R6, RZ, PT ;  /* 0x000000ff0600720c */ /* 0x000fe20003f05270 */
[----:B--2---:R1:W-:-:S12]  /*1120*/  STG.E desc[UR8][R2.64], R7 ;  /* 0x0000000702007986 */ /* 0x0043d8000c101908 */
[----:B------:R-:W-:Y:S05]  /*1130*/  @P0 BRA `(.L_x_43) ;  /* 0xfffffffc00e00947 */ /* 0x000fea000383ffff */
[----:B------:R-:W-:Y:S05]  /*1140*/  EXIT ;  /* 0x000000000000794d */ /* 0x000fea0003800000 */
.L_x_44:
        /* <DEDUP_REMOVED lines=11> */
.L_x_49:


//--------------------- .nv.shared._Z16heap_sort_kernelPii --------------------------
	.section	.nv.shared._Z16heap_sort_kernelPii,"aw",@nobits
	.sectionflags	@""
	.align	16
	.zero		1024


//--------------------- .nv.shared.reserved.0     --------------------------
	.section	.nv.shared.reserved.0,"aw",@nobits
	.weak		__nv_reservedSMEM_offset_0_alias
	.size		__nv_reservedSMEM_offset_0_alias, 0, 64
	.other		__nv_reservedSMEM_offset_0_alias,@"STO_CUDA_RESERVED_SHARED STV_DEFAULT"
__nv_reservedSMEM_offset_0_alias:
	.zero		0
	.zero		64


//--------------------- .nv.shared._Z17quick_sort_kernelPii --------------------------
	.section	.nv.shared._Z17quick_sort_kernelPii,"aw",@nobits
	.sectionflags	@""
	.align	16
	.zero		1024


//--------------------- .nv.shared._Z12merge_kernelPiii --------------------------
	.section	.nv.shared._Z12merge_kernelPiii,"aw",@nobits
	.sectionflags	@""
	.align	16
	.zero		1024


//--------------------- .nv.constant0._Z16heap_sort_kernelPii --------------------------
	.section	.nv.constant0._Z16heap_sort_kernelPii,"a",@progbits
	.sectionflags	@""
	.align	4
.nv.constant0._Z16heap_sort_kernelPii:
	.zero		908


//--------------------- .nv.constant0._Z17quick_sort_kernelPii --------------------------
	.section	.nv.constant0._Z17quick_sort_kernelPii,"a",@progbits
	.sectionflags	@""
	.align	4
.nv.constant0._Z17quick_sort_kernelPii:
	.zero		908


//--------------------- .nv.constant0._Z12merge_kernelPiii --------------------------
	.section	.nv.constant0._Z12merge_kernelPiii,"a",@progbits
	.sectionflags	@""
	.align	4
.nv.constant0._Z12merge_kernelPiii:
	.zero		912


//--------------------- SYMBOLS --------------------------

	.type		.nv.reservedSmem.offset0,@object
	.size		.nv.reservedSmem.offset0,0x4
	.type		.nv.reservedSmem.cap,@object
	.size		.nv.reservedSmem.cap,0x4
